	.target	sm_90a

	.elftype	@"ET_EXEC"


//--------------------- .note.nv.tkinfo           --------------------------
	.section	.note.nv.tkinfo,"",@"SHT_NOTE"
	.sectionflags	@"SHF_NOTE_NV_TKINFO"
	.tkinfo
        /*0018*/ 	.word	0x00000002
        /*0030*/ 	.string	""
        /*0030*/ 	.string	"ptxas"
        /*0030*/ 	.string	"Cuda compilation tools, release 13.0, V13.0.88"
        /*0030*/ 	.string	"Build cuda_13.0.r13.0/compiler.36424714_0"
        /*0030*/ 	.string	"-arch sm_90a -m 64 "



//--------------------- .note.nv.cuinfo           --------------------------
	.section	.note.nv.cuinfo,"",@"SHT_NOTE"
	.sectionflags	@"SHF_NOTE_NV_CUINFO"
        /*0018*/ 	.short	0x0002
        /*001a*/ 	.short	0x005a
        /*001c*/ 	.short	0x0082
	.zero		2


//--------------------- .nv.info                  --------------------------
	.section	.nv.info,"",@"SHT_CUDA_INFO"
	.align	4


	//----- nvinfo : EIATTR_REGCOUNT
	.align		4
        /*0000*/ 	.byte	0x04, 0x2f
        /*0002*/ 	.short	(.L_15 - .L_14)
	.align		4
.L_14:
        /*0004*/ 	.word	index@(_ZN7cutlass13device_kernelINS_4gemm6kernel13GemmUniversalIN4cute5tupleIJiiiiEEENS1_10collective13CollectiveMmaINS1_34MainloopSm90TmaGmmaWarpSpecializedILi5ENS5_IJNS4_1CILi1EEESB_SB_EEENS1_32KernelTmaWarpSpecializedPingpongEEENS5_IJNSA_ILi64EEENSA_ILi128EEESF_EEEaNS5_IJlSB_lEEEaSI_NS4_8TiledMMAINS4_8MMA_AtomIJNS4_4SM904GMMA27MMA_64x128x32_S32S8S8_SS_TNEEEENS4_6LayoutISC_NS5_IJNSA_ILi0EEESQ_SQ_EEEEENS5_IJNS4_10UnderscoreEST_ST_EEEEENS4_13SM90_TMA_LOADENS4_14ComposedLayoutINS4_7SwizzleILi2ELi4ELi3EEENS4_18smem_ptr_flag_bitsILi8EEENSP_INS5_IJNSA_ILi8EEESF_EEENS5_IJSF_SB_EEEEEEEvNS4_8identityESW_S16_vS17_EENS_8epilogue10collective6detail29Sm90TmaWarpSpecializedAdapterINS1A_15DefaultEpilogueIaSI_SI_NS19_6thread17LinearCombinationIaLi1EiiLNS1E_9ScaleType4KindE0ELNS_15FloatRoundStyleE2EaEENS1_15EpilogueDefaultEEEEEvvEEEEvNT_6ParamsE)
        /*0008*/ 	.word	0x000000a8


	//----- nvinfo : EIATTR_FRAME_SIZE
	.align		4
.L_15:
        /*000c*/ 	.byte	0x04, 0x11
        /*000e*/ 	.short	(.L_17 - .L_16)
	.align		4
.L_16:
        /*0010*/ 	.word	index@(_ZN7cutlass13device_kernelINS_4gemm6kernel13GemmUniversalIN4cute5tupleIJiiiiEEENS1_10collective13CollectiveMmaINS1_34MainloopSm90TmaGmmaWarpSpecializedILi5ENS5_IJNS4_1CILi1EEESB_SB_EEENS1_32KernelTmaWarpSpecializedPingpongEEENS5_IJNSA_ILi64EEENSA_ILi128EEESF_EEEaNS5_IJlSB_lEEEaSI_NS4_8TiledMMAINS4_8MMA_AtomIJNS4_4SM904GMMA27MMA_64x128x32_S32S8S8_SS_TNEEEENS4_6LayoutISC_NS5_IJNSA_ILi0EEESQ_SQ_EEEEENS5_IJNS4_10UnderscoreEST_ST_EEEEENS4_13SM90_TMA_LOADENS4_14ComposedLayoutINS4_7SwizzleILi2ELi4ELi3EEENS4_18smem_ptr_flag_bitsILi8EEENSP_INS5_IJNSA_ILi8EEESF_EEENS5_IJSF_SB_EEEEEEEvNS4_8identityESW_S16_vS17_EENS_8epilogue10collective6detail29Sm90TmaWarpSpecializedAdapterINS1A_15DefaultEpilogueIaSI_SI_NS19_6thread17LinearCombinationIaLi1EiiLNS1E_9ScaleType4KindE0ELNS_15FloatRoundStyleE2EaEENS1_15EpilogueDefaultEEEEEvvEEEEvNT_6ParamsE)
        /*0014*/ 	.word	0x00000008


	//----- nvinfo : EIATTR_MIN_STACK_SIZE
	.align		4
.L_17:
        /*0018*/ 	.byte	0x04, 0x12
        /*001a*/ 	.short	(.L_19 - .L_18)
	.align		4
.L_18:
        /*001c*/ 	.word	index@(_ZN7cutlass13device_kernelINS_4gemm6kernel13GemmUniversalIN4cute5tupleIJiiiiEEENS1_10collective13CollectiveMmaINS1_34MainloopSm90TmaGmmaWarpSpecializedILi5ENS5_IJNS4_1CILi1EEESB_SB_EEENS1_32KernelTmaWarpSpecializedPingpongEEENS5_IJNSA_ILi64EEENSA_ILi128EEESF_EEEaNS5_IJlSB_lEEEaSI_NS4_8TiledMMAINS4_8MMA_AtomIJNS4_4SM904GMMA27MMA_64x128x32_S32S8S8_SS_TNEEEENS4_6LayoutISC_NS5_IJNSA_ILi0EEESQ_SQ_EEEEENS5_IJNS4_10UnderscoreEST_ST_EEEEENS4_13SM90_TMA_LOADENS4_14ComposedLayoutINS4_7SwizzleILi2ELi4ELi3EEENS4_18smem_ptr_flag_bitsILi8EEENSP_INS5_IJNSA_ILi8EEESF_EEENS5_IJSF_SB_EEEEEEEvNS4_8identityESW_S16_vS17_EENS_8epilogue10collective6detail29Sm90TmaWarpSpecializedAdapterINS1A_15DefaultEpilogueIaSI_SI_NS19_6thread17LinearCombinationIaLi1EiiLNS1E_9ScaleType4KindE0ELNS_15FloatRoundStyleE2EaEENS1_15EpilogueDefaultEEEEEvvEEEEvNT_6ParamsE)
        /*0020*/ 	.word	0x00000008
.L_19:


//--------------------- .nv.compat                --------------------------
	.section	.nv.compat,"",@"SHT_CUDA_COMPAT_INFO"
	.align	4
        /*0000*/ 	.byte	0x02, 0x09, 0x01, 0x00, 0x02, 0x02, 0x04, 0x00, 0x02, 0x05, 0x05, 0x00, 0x03, 0x07, 0x01, 0x01
        /*0010*/ 	.byte	0x02, 0x03, 0x01, 0x00, 0x02, 0x06, 0x01, 0x00, 0x04, 0x0b, 0x08, 0x00, 0x00, 0x00, 0x00, 0x00
        /*0020*/ 	.byte	0x00, 0x00, 0x00, 0x00


//--------------------- .nv.info._ZN7cutlass13device_kernelINS_4gemm6kernel13GemmUniversalIN4cute5tupleIJiiiiEEENS1_10collective13CollectiveMmaINS1_34MainloopSm90TmaGmmaWarpSpecializedILi5ENS5_IJNS4_1CILi1EEESB_SB_EEENS1_32KernelTmaWarpSpecializedPingpongEEENS5_IJNSA_ILi64EEENSA_ILi128EEESF_EEEaNS5_IJlSB_lEEEaSI_NS4_8TiledMMAINS4_8MMA_AtomIJNS4_4SM904GMMA27MMA_64x128x32_S32S8S8_SS_TNEEEENS4_6LayoutISC_NS5_IJNSA_ILi0EEESQ_SQ_EEEEENS5_IJNS4_10UnderscoreEST_ST_EEEEENS4_13SM90_TMA_LOADENS4_14ComposedLayoutINS4_7SwizzleILi2ELi4ELi3EEENS4_18smem_ptr_flag_bitsILi8EEENSP_INS5_IJNSA_ILi8EEESF_EEENS5_IJSF_SB_EEEEEEEvNS4_8identityESW_S16_vS17_EENS_8epilogue10collective6detail29Sm90TmaWarpSpecializedAdapterINS1A_15DefaultEpilogueIaSI_SI_NS19_6thread17LinearCombinationIaLi1EiiLNS1E_9ScaleType4KindE0ELNS_15FloatRoundStyleE2EaEENS1_15EpilogueDefaultEEEEEvvEEEEvNT_6ParamsE --------------------------
	.section	.nv.info._ZN7cutlass13device_kernelINS_4gemm6kernel13GemmUniversalIN4cute5tupleIJiiiiEEENS1_10collective13CollectiveMmaINS1_34MainloopSm90TmaGmmaWarpSpecializedILi5ENS5_IJNS4_1CILi1EEESB_SB_EEENS1_32KernelTmaWarpSpecializedPingpongEEENS5_IJNSA_ILi64EEENSA_ILi128EEESF_EEEaNS5_IJlSB_lEEEaSI_NS4_8TiledMMAINS4_8MMA_AtomIJNS4_4SM904GMMA27MMA_64x128x32_S32S8S8_SS_TNEEEENS4_6LayoutISC_NS5_IJNSA_ILi0EEESQ_SQ_EEEEENS5_IJNS4_10UnderscoreEST_ST_EEEEENS4_13SM90_TMA_LOADENS4_14ComposedLayoutINS4_7SwizzleILi2ELi4ELi3EEENS4_18smem_ptr_flag_bitsILi8EEENSP_INS5_IJNSA_ILi8EEESF_EEENS5_IJSF_SB_EEEEEEEvNS4_8identityESW_S16_vS17_EENS_8epilogue10collective6detail29Sm90TmaWarpSpecializedAdapterINS1A_15DefaultEpilogueIaSI_SI_NS19_6thread17LinearCombinationIaLi1EiiLNS1E_9ScaleType4KindE0ELNS_15FloatRoundStyleE2EaEENS1_15EpilogueDefaultEEEEEvvEEEEvNT_6ParamsE,"",@"SHT_CUDA_INFO"
	.sectionflags	@""
	.align	4


	//----- nvinfo : EIATTR_CUDA_API_VERSION
	.align		4
        /*0000*/ 	.byte	0x04, 0x37
        /*0002*/ 	.short	(.L_21 - .L_20)
.L_20:
        /*0004*/ 	.word	0x00000082


	//----- nvinfo : EIATTR_KPARAM_INFO
	.align		4
.L_21:
        /*0008*/ 	.byte	0x04, 0x17
        /*000a*/ 	.short	(.L_23 - .L_22)
.L_22:
        /*000c*/ 	.word	0x00000000
        /*0010*/ 	.short	0x0000
        /*0012*/ 	.short	0x0070
        /*0014*/ 	.byte	0x00, 0xf0, 0x01, 0x10


	//----- nvinfo : EIATTR_SPARSE_MMA_MASK
	.align		4
.L_23:
        /*0018*/ 	.byte	0x03, 0x50
        /*001a*/ 	.short	0x0000


	//----- nvinfo : EIATTR_MAXREG_COUNT
	.align		4
        /*001c*/ 	.byte	0x03, 0x1b
        /*001e*/ 	.short	0x00a8


	//----- nvinfo : EIATTR_NUM_BARRIERS
	.align		4
        /*0020*/ 	.byte	0x02, 0x4c
        /*0022*/ 	.byte	0x01
	.zero		1


	//----- nvinfo : EIATTR_EXTERNS
	.align		4
        /*0024*/ 	.byte	0x04, 0x0f
        /*0026*/ 	.short	(.L_25 - .L_24)


	//   ....[0]....
	.align		4
.L_24:
        /*0028*/ 	.word	index@(__assertfail)


	//----- nvinfo : EIATTR_ANNOTATIONS
	.align		4
.L_25:
        /*002c*/ 	.byte	0x04, 0x55
        /*002e*/ 	.short	(.L_27 - .L_26)


	//   ....[0]....
.L_26:
        /*0030*/ 	.word	0x00000001
        /*0034*/ 	.byte	0xf0, 0x0a, 0x00, 0x00, 0x01, 0x00, 0x00, 0x00, 0x10, 0x51, 0x00, 0x00, 0x01, 0x00, 0x00, 0x00
        /*0044*/ 	.byte	0x20, 0x5d, 0x00, 0x00


	//----- nvinfo : EIATTR_MERCURY_ISA_VERSION
	.align		4
.L_27:
        /*0048*/ 	.byte	0x03, 0x5f
        /*004a*/ 	.short	0x0101


	//----- nvinfo : EIATTR_INT_WARP_WIDE_INSTR_OFFSETS
	.align		4
        /*004c*/ 	.byte	0x04, 0x31
        /*004e*/ 	.short	(.L_29 - .L_28)


	//   ....[0]....
.L_28:
        /*0050*/ 	.word	0x00000400


	//   ....[1]....
        /*0054*/ 	.word	0x00000420


	//   ....[2]....
        /*0058*/ 	.word	0x000004a0


	//   ....[3]....
        /*005c*/ 	.word	0x000004b0


	//   ....[4]....
        /*0060*/ 	.word	0x000004c0


	//   ....[5]....
        /*0064*/ 	.word	0x000004e0


	//   ....[6]....
        /*0068*/ 	.word	0x00000570


	//   ....[7]....
        /*006c*/ 	.word	0x00000590


	//----- nvinfo : EIATTR_COOP_GROUP_MASK_REGIDS
	.align		4
.L_29:
        /*0070*/ 	.byte	0x04, 0x29
        /*0072*/ 	.short	(.L_31 - .L_30)


	//   ....[0]....
.L_30:
        /*0074*/ 	.word	0xffffffff


	//   ....[1]....
        /*0078*/ 	.word	0xffffffff


	//   ....[2]....
        /*007c*/ 	.word	0xffffffff


	//   ....[3]....
        /*0080*/ 	.word	0xffffffff


	//   ....[4]....
        /*0084*/ 	.word	0xffffffff


	//   ....[5]....
        /*0088*/ 	.word	0xffffffff


	//----- nvinfo : EIATTR_COOP_GROUP_INSTR_OFFSETS
	.align		4
.L_31:
        /*008c*/ 	.byte	0x04, 0x28
        /*008e*/ 	.short	(.L_33 - .L_32)


	//   ....[0]....
.L_32:
        /*0090*/ 	.word	0x00000070


	//   ....[1]....
        /*0094*/ 	.word	0x00000080


	//   ....[2]....
        /*0098*/ 	.word	0x00000140


	//   ....[3]....
        /*009c*/ 	.word	0x000002f0


	//   ....[4]....
        /*00a0*/ 	.word	0x00000330


	//   ....[5]....
        /*00a4*/ 	.word	0x00000380


	//----- nvinfo : EIATTR_REG_RECONFIG
	.align		4
.L_33:
        /*00a8*/ 	.byte	0x01, 0x54
	.zero		2


	//----- nvinfo : EIATTR_SYSCALL_OFFSETS
	.align		4
        /*00ac*/ 	.byte	0x04, 0x46
        /*00ae*/ 	.short	(.L_35 - .L_34)


	//   ....[0]....
.L_34:
        /*00b0*/ 	.word	0x00001610


	//----- nvinfo : EIATTR_MBARRIER_INSTR_OFFSETS
	.align		4
.L_35:
        /*00b4*/ 	.byte	0x04, 0x39
        /*00b6*/ 	.short	(.L_37 - .L_36)


	//   ....[0]....
.L_36:
        /*00b8*/ 	.word	0x00000240
        /*00bc*/ 	.word	0x000000ff
        /*00c0*/ 	.word	0x00000000
        /*00c4*/ 	.short	0x0100
        /*00c6*/ 	.byte	0x08
	.zero		1


	//   ....[1]....
        /*00c8*/ 	.word	0x00000250
        /*00cc*/ 	.word	0x000000ff
        /*00d0*/ 	.word	0x00000028
        /*00d4*/ 	.short	0x0100
        /*00d6*/ 	.byte	0x08
	.zero		1


	//   ....[2]....
        /*00d8*/ 	.word	0x00000260
        /*00dc*/ 	.word	0x000000ff
        /*00e0*/ 	.word	0x00000008
        /*00e4*/ 	.short	0x0100
        /*00e6*/ 	.byte	0x08
	.zero		1


	//   ....[3]....
        /*00e8*/ 	.word	0x00000270
        /*00ec*/ 	.word	0x000000ff
        /*00f0*/ 	.word	0x00000030
        /*00f4*/ 	.short	0x0100
        /*00f6*/ 	.byte	0x08
	.zero		1


	//   ....[4]....
        /*00f8*/ 	.word	0x00000280
        /*00fc*/ 	.word	0x000000ff
        /*0100*/ 	.word	0x00000010
        /*0104*/ 	.short	0x0100
        /*0106*/ 	.byte	0x08
	.zero		1


	//   ....[5]....
        /*0108*/ 	.word	0x00000290
        /*010c*/ 	.word	0x000000ff
        /*0110*/ 	.word	0x00000038
        /*0114*/ 	.short	0x0100
        /*0116*/ 	.byte	0x08
	.zero		1


	//   ....[6]....
        /*0118*/ 	.word	0x000002a0
        /*011c*/ 	.word	0x000000ff
        /*0120*/ 	.word	0x00000018
        /*0124*/ 	.short	0x0100
        /*0126*/ 	.byte	0x08
	.zero		1


	//   ....[7]....
        /*0128*/ 	.word	0x000002b0
        /*012c*/ 	.word	0x000000ff
        /*0130*/ 	.word	0x00000040
        /*0134*/ 	.short	0x0100
        /*0136*/ 	.byte	0x08
	.zero		1


	//   ....[8]....
        /*0138*/ 	.word	0x000002c0
        /*013c*/ 	.word	0x000000ff
        /*0140*/ 	.word	0x00000020
        /*0144*/ 	.short	0x0100
        /*0146*/ 	.byte	0x08
	.zero		1


	//   ....[9]....
        /*0148*/ 	.word	0x000002d0
        /*014c*/ 	.word	0x000000ff
        /*0150*/ 	.word	0x00000048
        /*0154*/ 	.short	0x0100
        /*0156*/ 	.byte	0x08
	.zero		1


	//   ....[10]....
        /*0158*/ 	.word	0x000005d0
        /*015c*/ 	.word	0x000000ff
        /*0160*/ 	.word	0x00000080
        /*0164*/ 	.short	0x0100
        /*0166*/ 	.byte	0x08
	.zero		1


	//   ....[11]....
        /*0168*/ 	.word	0x00000640
        /*016c*/ 	.word	0x000000ff
        /*0170*/ 	.word	0x00000088
        /*0174*/ 	.short	0x0100
        /*0176*/ 	.byte	0x08
	.zero		1


	//   ....[12]....
        /*0178*/ 	.word	0x00000660
        /*017c*/ 	.word	0x000000ff
        /*0180*/ 	.word	0x00000060
        /*0184*/ 	.short	0x0100
        /*0186*/ 	.byte	0x09
	.zero		1


	//   ....[13]....
        /*0188*/ 	.word	0x00000670
        /*018c*/ 	.word	0x000000ff
        /*0190*/ 	.word	0x00000068
        /*0194*/ 	.short	0x0100
        /*0196*/ 	.byte	0x09
	.zero		1


	//   ....[14]....
        /*0198*/ 	.word	0x00000680
        /*019c*/ 	.word	0x000000ff
        /*01a0*/ 	.word	0x00000070
        /*01a4*/ 	.short	0x0100
        /*01a6*/ 	.byte	0x09
	.zero		1


	//   ....[15]....
        /*01a8*/ 	.word	0x00000690
        /*01ac*/ 	.word	0x000000ff
        /*01b0*/ 	.word	0x00000078
        /*01b4*/ 	.short	0x0100
        /*01b6*/ 	.byte	0x09
	.zero		1


	//   ....[16]....
        /*01b8*/ 	.word	0x000014f0
        /*01bc*/ 	.word	0x0000005d
        /*01c0*/ 	.word	0x00000000
        /*01c4*/ 	.short	0x010a
        /*01c6*/ 	.byte	0x2a
	.zero		1


	//   ....[17]....
        /*01c8*/ 	.word	0x000016a0
        /*01cc*/ 	.word	0x00000003
        /*01d0*/ 	.word	0x00000000
        /*01d4*/ 	.short	0x010a
        /*01d6*/ 	.byte	0x3f
	.zero		1


	//   ....[18]....
        /*01d8*/ 	.word	0x000016e0
        /*01dc*/ 	.word	0x00000003
        /*01e0*/ 	.word	0x00000000
        /*01e4*/ 	.short	0x010a
        /*01e6*/ 	.byte	0x3f
	.zero		1


	//   ....[19]....
        /*01e8*/ 	.word	0x000018e0
        /*01ec*/ 	.word	0x000000ff
        /*01f0*/ 	.word	0x00000000
        /*01f4*/ 	.short	0x010a
        /*01f6*/ 	.byte	0x04
	.zero		1


	//   ....[20]....
        /*01f8*/ 	.word	0x00001920
        /*01fc*/ 	.word	0x000000ff
        /*0200*/ 	.word	0x00000000
        /*0204*/ 	.short	0x010a
        /*0206*/ 	.byte	0x04
	.zero		1


	//   ....[21]....
        /*0208*/ 	.word	0x00001a80
        /*020c*/ 	.word	0x000000ff
        /*0210*/ 	.word	0x00000000
        /*0214*/ 	.short	0x0101
        /*0216*/ 	.byte	0x04
	.zero		1


	//   ....[22]....
        /*0218*/ 	.word	0x00001b70
        /*021c*/ 	.word	0x0000005e
        /*0220*/ 	.word	0x00000000
        /*0224*/ 	.short	0x0101
        /*0226*/ 	.byte	0x2f
	.zero		1


	//   ....[23]....
        /*0228*/ 	.word	0x00001c40
        /*022c*/ 	.word	0x000000ff
        /*0230*/ 	.word	0x00000000
        /*0234*/ 	.short	0x0101
        /*0236*/ 	.byte	0x06
	.zero		1


	//   ....[24]....
        /*0238*/ 	.word	0x00001cf0
        /*023c*/ 	.word	0x0000005d
        /*0240*/ 	.word	0x00000010
        /*0244*/ 	.short	0x010a
        /*0246*/ 	.byte	0x2a
	.zero		1


	//   ....[25]....
        /*0248*/ 	.word	0x00005130
        /*024c*/ 	.word	0x00000060
        /*0250*/ 	.word	0x00000000
        /*0254*/ 	.short	0x0101
        /*0256*/ 	.byte	0x2f
	.zero		1


	//   ....[26]....
        /*0258*/ 	.word	0x00005a90
        /*025c*/ 	.word	0x0000000a
        /*0260*/ 	.word	0x00000028
        /*0264*/ 	.short	0x010a
        /*0266*/ 	.byte	0x3f
	.zero		1


	//   ....[27]....
        /*0268*/ 	.word	0x00005e30
        /*026c*/ 	.word	0x00000005
        /*0270*/ 	.word	0x00000088
        /*0274*/ 	.short	0x0101
        /*0276*/ 	.byte	0x3f
	.zero		1


	//   ....[28]....
        /*0278*/ 	.word	0x000065b0
        /*027c*/ 	.word	0x00000009
        /*0280*/ 	.word	0x00000000
        /*0284*/ 	.short	0x010a
        /*0286*/ 	.byte	0x3f
	.zero		1


	//   ....[29]....
        /*0288*/ 	.word	0x00006630
        /*028c*/ 	.word	0x00000008
        /*0290*/ 	.word	0x00000000
        /*0294*/ 	.short	0x010a
        /*0296*/ 	.byte	0x3f
	.zero		1


	//   ....[30]....
        /*0298*/ 	.word	0x000066c0
        /*029c*/ 	.word	0x00000009
        /*02a0*/ 	.word	0x00000000
        /*02a4*/ 	.short	0x010a
        /*02a6*/ 	.byte	0x3f
	.zero		1


	//   ....[31]....
        /*02a8*/ 	.word	0x00006750
        /*02ac*/ 	.word	0x00000006
        /*02b0*/ 	.word	0x00000000
        /*02b4*/ 	.short	0x010a
        /*02b6*/ 	.byte	0x3f
	.zero		1


	//   ....[32]....
        /*02b8*/ 	.word	0x000067e0
        /*02bc*/ 	.word	0x00000003
        /*02c0*/ 	.word	0x00000000
        /*02c4*/ 	.short	0x010a
        /*02c6*/ 	.byte	0x3f
	.zero		1


	//   ....[33]....
        /*02c8*/ 	.word	0x00006840
        /*02cc*/ 	.word	0x0000005f
        /*02d0*/ 	.word	0x00000000
        /*02d4*/ 	.short	0x010a
        /*02d6*/ 	.byte	0x3f
	.zero		1


	//   ....[34]....
        /*02d8*/ 	.word	0x00006890
        /*02dc*/ 	.word	0x00000003
        /*02e0*/ 	.word	0x00000000
        /*02e4*/ 	.short	0x010a
        /*02e6*/ 	.byte	0x3f
	.zero		1


	//   ....[35]....
        /*02e8*/ 	.word	0x000068f0
        /*02ec*/ 	.word	0x00000004
        /*02f0*/ 	.word	0x00000000
        /*02f4*/ 	.short	0x010a
        /*02f6*/ 	.byte	0x3f
	.zero		1


	//   ....[36]....
        /*02f8*/ 	.word	0x00006940
        /*02fc*/ 	.word	0x0000005f
        /*0300*/ 	.word	0x00000010
        /*0304*/ 	.short	0x010a
        /*0306*/ 	.byte	0x3f
	.zero		1


	//   ....[37]....
        /*0308*/ 	.word	0x00006a10
        /*030c*/ 	.word	0x0000000a
        /*0310*/ 	.word	0x00000028
        /*0314*/ 	.short	0x010a
        /*0316*/ 	.byte	0x3f
	.zero		1


	//   ....[38]....
        /*0318*/ 	.word	0x00006ae0
        /*031c*/ 	.word	0x00000009
        /*0320*/ 	.word	0x00000000
        /*0324*/ 	.short	0x010a
        /*0326*/ 	.byte	0x3f
	.zero		1


	//   ....[39]....
        /*0328*/ 	.word	0x00006b30
        /*032c*/ 	.word	0x00000008
        /*0330*/ 	.word	0x00000000
        /*0334*/ 	.short	0x010a
        /*0336*/ 	.byte	0x3f
	.zero		1


	//   ....[40]....
        /*0338*/ 	.word	0x00006b80
        /*033c*/ 	.word	0x00000009
        /*0340*/ 	.word	0x00000000
        /*0344*/ 	.short	0x010a
        /*0346*/ 	.byte	0x3f
	.zero		1


	//   ....[41]....
        /*0348*/ 	.word	0x00006bd0
        /*034c*/ 	.word	0x00000006
        /*0350*/ 	.word	0x00000000
        /*0354*/ 	.short	0x010a
        /*0356*/ 	.byte	0x3f
	.zero		1


	//----- nvinfo : EIATTR_NUM_MBARRIERS
	.align		4
.L_37:
        /*0358*/ 	.byte	0x03, 0x38
        /*035a*/ 	.short	0x0010


	//----- nvinfo : EIATTR_EXIT_INSTR_OFFSETS
	.align		4
        /*035c*/ 	.byte	0x04, 0x1c
        /*035e*/ 	.short	(.L_39 - .L_38)


	//   ....[0]....
.L_38:
        /*0360*/ 	.word	0x000011a0


	//   ....[1]....
        /*0364*/ 	.word	0x00001200


	//   ....[2]....
        /*0368*/ 	.word	0x000057c0


	//   ....[3]....
        /*036c*/ 	.word	0x000057f0


	//   ....[4]....
        /*0370*/ 	.word	0x00006830


	//----- nvinfo : EIATTR_MAX_THREADS
	.align		4
.L_39:
        /*0374*/ 	.byte	0x04, 0x05
        /*0376*/ 	.short	(.L_41 - .L_40)
.L_40:
        /*0378*/ 	.word	0x00000180
        /*037c*/ 	.word	0x00000001
        /*0380*/ 	.word	0x00000001


	//----- nvinfo : EIATTR_CRS_STACK_SIZE
	.align		4
.L_41:
        /*0384*/ 	.byte	0x04, 0x1e
        /*0386*/ 	.short	(.L_43 - .L_42)
.L_42:
        /*0388*/ 	.word	0x00000000


	//----- nvinfo : EIATTR_CBANK_PARAM_SIZE
	.align		4
.L_43:
        /*038c*/ 	.byte	0x03, 0x19
        /*038e*/ 	.short	0x0470


	//----- nvinfo : EIATTR_PARAM_CBANK
	.align		4
        /*0390*/ 	.byte	0x04, 0x0a
        /*0392*/ 	.short	(.L_45 - .L_44)
	.align		4
.L_44:
        /*0394*/ 	.word	index@(.nv.constant0._ZN7cutlass13device_kernelINS_4gemm6kernel13GemmUniversalIN4cute5tupleIJiiiiEEENS1_10collective13CollectiveMmaINS1_34MainloopSm90TmaGmmaWarpSpecializedILi5ENS5_IJNS4_1CILi1EEESB_SB_EEENS1_32KernelTmaWarpSpecializedPingpongEEENS5_IJNSA_ILi64EEENSA_ILi128EEESF_EEEaNS5_IJlSB_lEEEaSI_NS4_8TiledMMAINS4_8MMA_AtomIJNS4_4SM904GMMA27MMA_64x128x32_S32S8S8_SS_TNEEEENS4_6LayoutISC_NS5_IJNSA_ILi0EEESQ_SQ_EEEEENS5_IJNS4_10UnderscoreEST_ST_EEEEENS4_13SM90_TMA_LOADENS4_14ComposedLayoutINS4_7SwizzleILi2ELi4ELi3EEENS4_18smem_ptr_flag_bitsILi8EEENSP_INS5_IJNSA_ILi8EEESF_EEENS5_IJSF_SB_EEEEEEEvNS4_8identityESW_S16_vS17_EENS_8epilogue10collective6detail29Sm90TmaWarpSpecializedAdapterINS1A_15DefaultEpilogueIaSI_SI_NS19_6thread17LinearCombinationIaLi1EiiLNS1E_9ScaleType4KindE0ELNS_15FloatRoundStyleE2EaEENS1_15EpilogueDefaultEEEEEvvEEEEvNT_6ParamsE)
        /*0398*/ 	.short	0x0210
        /*039a*/ 	.short	0x0470


	//----- nvinfo : EIATTR_SW_WAR
	.align		4
.L_45:
        /*039c*/ 	.byte	0x04, 0x36
        /*039e*/ 	.short	(.L_47 - .L_46)
.L_46:
        /*03a0*/ 	.word	0x00000008
.L_47:


//--------------------- .nv.callgraph             --------------------------
	.section	.nv.callgraph,"",@"SHT_CUDA_CALLGRAPH"
	.align	4
	.sectionentsize	8
	.align		4
        /*0000*/ 	.word	0x00000000
	.align		4
        /*0004*/ 	.word	0xffffffff
	.align		4
        /*0008*/ 	.word	index@(_ZN7cutlass13device_kernelINS_4gemm6kernel13GemmUniversalIN4cute5tupleIJiiiiEEENS1_10collective13CollectiveMmaINS1_34MainloopSm90TmaGmmaWarpSpecializedILi5ENS5_IJNS4_1CILi1EEESB_SB_EEENS1_32KernelTmaWarpSpecializedPingpongEEENS5_IJNSA_ILi64EEENSA_ILi128EEESF_EEEaNS5_IJlSB_lEEEaSI_NS4_8TiledMMAINS4_8MMA_AtomIJNS4_4SM904GMMA27MMA_64x128x32_S32S8S8_SS_TNEEEENS4_6LayoutISC_NS5_IJNSA_ILi0EEESQ_SQ_EEEEENS5_IJNS4_10UnderscoreEST_ST_EEEEENS4_13SM90_TMA_LOADENS4_14ComposedLayoutINS4_7SwizzleILi2ELi4ELi3EEENS4_18smem_ptr_flag_bitsILi8EEENSP_INS5_IJNSA_ILi8EEESF_EEENS5_IJSF_SB_EEEEEEEvNS4_8identityESW_S16_vS17_EENS_8epilogue10collective6detail29Sm90TmaWarpSpecializedAdapterINS1A_15DefaultEpilogueIaSI_SI_NS19_6thread17LinearCombinationIaLi1EiiLNS1E_9ScaleType4KindE0ELNS_15FloatRoundStyleE2EaEENS1_15EpilogueDefaultEEEEEvvEEEEvNT_6ParamsE)
	.align		4
        /*000c*/ 	.word	index@(__assertfail)
	.align		4
        /*0010*/ 	.word	0x00000000
	.align		4
        /*0014*/ 	.word	0xfffffffe
	.align		4
        /*0018*/ 	.word	0x00000000
	.align		4
        /*001c*/ 	.word	0xfffffffd
	.align		4
        /*0020*/ 	.word	0x00000000
	.align		4
        /*0024*/ 	.word	0xfffffffc


//--------------------- .nv.constant4             --------------------------
	.section	.nv.constant4,"a",@progbits
	.align	8
	.align		8
.nv.constant4:
        /*0000*/ 	.dword	__assertfail
	.align		8
        /*0008*/ 	.dword	__unnamed_1
	.align		8
        /*0010*/ 	.dword	_ZN40_INTERNAL_3fcb4cd4_4_k_cu_27b72105_213824cuda3std3__45__cpo5beginE
	.align		8
        /*0018*/ 	.dword	_ZN40_INTERNAL_3fcb4cd4_4_k_cu_27b72105_213824cuda3std3__45__cpo3endE
	.align		8
        /*0020*/ 	.dword	_ZN40_INTERNAL_3fcb4cd4_4_k_cu_27b72105_213824cuda3std3__45__cpo6cbeginE
	.align		8
        /*0028*/ 	.dword	_ZN40_INTERNAL_3fcb4cd4_4_k_cu_27b72105_213824cuda3std3__45__cpo4cendE
	.align		8
        /*0030*/ 	.dword	_ZN40_INTERNAL_3fcb4cd4_4_k_cu_27b72105_213824cuda3std3__442_GLOBAL__N__3fcb4cd4_4_k_cu_27b72105_213826ignoreE
	.align		8
        /*0038*/ 	.dword	_ZN40_INTERNAL_3fcb4cd4_4_k_cu_27b72105_213824cuda3std3__419piecewise_constructE
	.align		8
        /*0040*/ 	.dword	_ZN40_INTERNAL_3fcb4cd4_4_k_cu_27b72105_213824cuda3std3__48in_placeE
	.align		8
        /*0048*/ 	.dword	_ZN40_INTERNAL_3fcb4cd4_4_k_cu_27b72105_213824cuda3std6ranges3__45__cpo4swapE
	.align		8
        /*0050*/ 	.dword	_ZN40_INTERNAL_3fcb4cd4_4_k_cu_27b72105_213824cuda3std6ranges3__45__cpo9iter_moveE
	.align		8
        /*0058*/ 	.dword	_ZN40_INTERNAL_3fcb4cd4_4_k_cu_27b72105_213824cute7productE
	.align		8
        /*0060*/ 	.dword	_ZN40_INTERNAL_3fcb4cd4_4_k_cu_27b72105_213824cute1_E
	.align		8
        /*0068*/ 	.dword	$str$22
	.align		8
        /*0070*/ 	.dword	$str$23


//--------------------- .text._ZN7cutlass13device_kernelINS_4gemm6kernel13GemmUniversalIN4cute5tupleIJiiiiEEENS1_10collective13CollectiveMmaINS1_34MainloopSm90TmaGmmaWarpSpecializedILi5ENS5_IJNS4_1CILi1EEESB_SB_EEENS1_32KernelTmaWarpSpecializedPingpongEEENS5_IJNSA_ILi64EEENSA_ILi128EEESF_EEEaNS5_IJlSB_lEEEaSI_NS4_8TiledMMAINS4_8MMA_AtomIJNS4_4SM904GMMA27MMA_64x128x32_S32S8S8_SS_TNEEEENS4_6LayoutISC_NS5_IJNSA_ILi0EEESQ_SQ_EEEEENS5_IJNS4_10UnderscoreEST_ST_EEEEENS4_13SM90_TMA_LOADENS4_14ComposedLayoutINS4_7SwizzleILi2ELi4ELi3EEENS4_18smem_ptr_flag_bitsILi8EEENSP_INS5_IJNSA_ILi8EEESF_EEENS5_IJSF_SB_EEEEEEEvNS4_8identityESW_S16_vS17_EENS_8epilogue10collective6detail29Sm90TmaWarpSpecializedAdapterINS1A_15DefaultEpilogueIaSI_SI_NS19_6thread17LinearCombinationIaLi1EiiLNS1E_9ScaleType4KindE0ELNS_15FloatRoundStyleE2EaEENS1_15EpilogueDefaultEEEEEvvEEEEvNT_6ParamsE --------------------------
	.section	.text._ZN7cutlass13device_kernelINS_4gemm6kernel13GemmUniversalIN4cute5tupleIJiiiiEEENS1_10collective13CollectiveMmaINS1_34MainloopSm90TmaGmmaWarpSpecializedILi5ENS5_IJNS4_1CILi1EEESB_SB_EEENS1_32KernelTmaWarpSpecializedPingpongEEENS5_IJNSA_ILi64EEENSA_ILi128EEESF_EEEaNS5_IJlSB_lEEEaSI_NS4_8TiledMMAINS4_8MMA_AtomIJNS4_4SM904GMMA27MMA_64x128x32_S32S8S8_SS_TNEEEENS4_6LayoutISC_NS5_IJNSA_ILi0EEESQ_SQ_EEEEENS5_IJNS4_10UnderscoreEST_ST_EEEEENS4_13SM90_TMA_LOADENS4_14ComposedLayoutINS4_7SwizzleILi2ELi4ELi3EEENS4_18smem_ptr_flag_bitsILi8EEENSP_INS5_IJNSA_ILi8EEESF_EEENS5_IJSF_SB_EEEEEEEvNS4_8identityESW_S16_vS17_EENS_8epilogue10collective6detail29Sm90TmaWarpSpecializedAdapterINS1A_15DefaultEpilogueIaSI_SI_NS19_6thread17LinearCombinationIaLi1EiiLNS1E_9ScaleType4KindE0ELNS_15FloatRoundStyleE2EaEENS1_15EpilogueDefaultEEEEEvvEEEEvNT_6ParamsE,"ax",@progbits
	.align	128
.text._ZN7cutlass13device_kernelINS_4gemm6kernel13GemmUniversalIN4cute5tupleIJiiiiEEENS1_10collective13CollectiveMmaINS1_34MainloopSm90TmaGmmaWarpSpecializedILi5ENS5_IJNS4_1CILi1EEESB_SB_EEENS1_32KernelTmaWarpSpecializedPingpongEEENS5_IJNSA_ILi64EEENSA_ILi128EEESF_EEEaNS5_IJlSB_lEEEaSI_NS4_8TiledMMAINS4_8MMA_AtomIJNS4_4SM904GMMA27MMA_64x128x32_S32S8S8_SS_TNEEEENS4_6LayoutISC_NS5_IJNSA_ILi0EEESQ_SQ_EEEEENS5_IJNS4_10UnderscoreEST_ST_EEEEENS4_13SM90_TMA_LOADENS4_14ComposedLayoutINS4_7SwizzleILi2ELi4ELi3EEENS4_18smem_ptr_flag_bitsILi8EEENSP_INS5_IJNSA_ILi8EEESF_EEENS5_IJSF_SB_EEEEEEEvNS4_8identityESW_S16_vS17_EENS_8epilogue10collective6detail29Sm90TmaWarpSpecializedAdapterINS1A_15DefaultEpilogueIaSI_SI_NS19_6thread17LinearCombinationIaLi1EiiLNS1E_9ScaleType4KindE0ELNS_15FloatRoundStyleE2EaEENS1_15EpilogueDefaultEEEEEvvEEEEvNT_6ParamsE:
        .type           _ZN7cutlass13device_kernelINS_4gemm6kernel13GemmUniversalIN4cute5tupleIJiiiiEEENS1_10collective13CollectiveMmaINS1_34MainloopSm90TmaGmmaWarpSpecializedILi5ENS5_IJNS4_1CILi1EEESB_SB_EEENS1_32KernelTmaWarpSpecializedPingpongEEENS5_IJNSA_ILi64EEENSA_ILi128EEESF_EEEaNS5_IJlSB_lEEEaSI_NS4_8TiledMMAINS4_8MMA_AtomIJNS4_4SM904GMMA27MMA_64x128x32_S32S8S8_SS_TNEEEENS4_6LayoutISC_NS5_IJNSA_ILi0EEESQ_SQ_EEEEENS5_IJNS4_10UnderscoreEST_ST_EEEEENS4_13SM90_TMA_LOADENS4_14ComposedLayoutINS4_7SwizzleILi2ELi4ELi3EEENS4_18smem_ptr_flag_bitsILi8EEENSP_INS5_IJNSA_ILi8EEESF_EEENS5_IJSF_SB_EEEEEEEvNS4_8identityESW_S16_vS17_EENS_8epilogue10collective6detail29Sm90TmaWarpSpecializedAdapterINS1A_15DefaultEpilogueIaSI_SI_NS19_6thread17LinearCombinationIaLi1EiiLNS1E_9ScaleType4KindE0ELNS_15FloatRoundStyleE2EaEENS1_15EpilogueDefaultEEEEEvvEEEEvNT_6ParamsE,@function
        .size           _ZN7cutlass13device_kernelINS_4gemm6kernel13GemmUniversalIN4cute5tupleIJiiiiEEENS1_10collective13CollectiveMmaINS1_34MainloopSm90TmaGmmaWarpSpecializedILi5ENS5_IJNS4_1CILi1EEESB_SB_EEENS1_32KernelTmaWarpSpecializedPingpongEEENS5_IJNSA_ILi64EEENSA_ILi128EEESF_EEEaNS5_IJlSB_lEEEaSI_NS4_8TiledMMAINS4_8MMA_AtomIJNS4_4SM904GMMA27MMA_64x128x32_S32S8S8_SS_TNEEEENS4_6LayoutISC_NS5_IJNSA_ILi0EEESQ_SQ_EEEEENS5_IJNS4_10UnderscoreEST_ST_EEEEENS4_13SM90_TMA_LOADENS4_14ComposedLayoutINS4_7SwizzleILi2ELi4ELi3EEENS4_18smem_ptr_flag_bitsILi8EEENSP_INS5_IJNSA_ILi8EEESF_EEENS5_IJSF_SB_EEEEEEEvNS4_8identityESW_S16_vS17_EENS_8epilogue10collective6detail29Sm90TmaWarpSpecializedAdapterINS1A_15DefaultEpilogueIaSI_SI_NS19_6thread17LinearCombinationIaLi1EiiLNS1E_9ScaleType4KindE0ELNS_15FloatRoundStyleE2EaEENS1_15EpilogueDefaultEEEEEvvEEEEvNT_6ParamsE,(.L_x_203 - _ZN7cutlass13device_kernelINS_4gemm6kernel13GemmUniversalIN4cute5tupleIJiiiiEEENS1_10collective13CollectiveMmaINS1_34MainloopSm90TmaGmmaWarpSpecializedILi5ENS5_IJNS4_1CILi1EEESB_SB_EEENS1_32KernelTmaWarpSpecializedPingpongEEENS5_IJNSA_ILi64EEENSA_ILi128EEESF_EEEaNS5_IJlSB_lEEEaSI_NS4_8TiledMMAINS4_8MMA_AtomIJNS4_4SM904GMMA27MMA_64x128x32_S32S8S8_SS_TNEEEENS4_6LayoutISC_NS5_IJNSA_ILi0EEESQ_SQ_EEEEENS5_IJNS4_10UnderscoreEST_ST_EEEEENS4_13SM90_TMA_LOADENS4_14ComposedLayoutINS4_7SwizzleILi2ELi4ELi3EEENS4_18smem_ptr_flag_bitsILi8EEENSP_INS5_IJNSA_ILi8EEESF_EEENS5_IJSF_SB_EEEEEEEvNS4_8identityESW_S16_vS17_EENS_8epilogue10collective6detail29Sm90TmaWarpSpecializedAdapterINS1A_15DefaultEpilogueIaSI_SI_NS19_6thread17LinearCombinationIaLi1EiiLNS1E_9ScaleType4KindE0ELNS_15FloatRoundStyleE2EaEENS1_15EpilogueDefaultEEEEEvvEEEEvNT_6ParamsE)
        .other          _ZN7cutlass13device_kernelINS_4gemm6kernel13GemmUniversalIN4cute5tupleIJiiiiEEENS1_10collective13CollectiveMmaINS1_34MainloopSm90TmaGmmaWarpSpecializedILi5ENS5_IJNS4_1CILi1EEESB_SB_EEENS1_32KernelTmaWarpSpecializedPingpongEEENS5_IJNSA_ILi64EEENSA_ILi128EEESF_EEEaNS5_IJlSB_lEEEaSI_NS4_8TiledMMAINS4_8MMA_AtomIJNS4_4SM904GMMA27MMA_64x128x32_S32S8S8_SS_TNEEEENS4_6LayoutISC_NS5_IJNSA_ILi0EEESQ_SQ_EEEEENS5_IJNS4_10UnderscoreEST_ST_EEEEENS4_13SM90_TMA_LOADENS4_14ComposedLayoutINS4_7SwizzleILi2ELi4ELi3EEENS4_18smem_ptr_flag_bitsILi8EEENSP_INS5_IJNSA_ILi8EEESF_EEENS5_IJSF_SB_EEEEEEEvNS4_8identityESW_S16_vS17_EENS_8epilogue10collective6detail29Sm90TmaWarpSpecializedAdapterINS1A_15DefaultEpilogueIaSI_SI_NS19_6thread17LinearCombinationIaLi1EiiLNS1E_9ScaleType4KindE0ELNS_15FloatRoundStyleE2EaEENS1_15EpilogueDefaultEEEEEvvEEEEvNT_6ParamsE,@"STO_CUDA_ENTRY STV_DEFAULT"
_ZN7cutlass13device_kernelINS_4gemm6kernel13GemmUniversalIN4cute5tupleIJiiiiEEENS1_10collective13CollectiveMmaINS1_34MainloopSm90TmaGmmaWarpSpecializedILi5ENS5_IJNS4_1CILi1EEESB_SB_EEENS1_32KernelTmaWarpSpecializedPingpongEEENS5_IJNSA_ILi64EEENSA_ILi128EEESF_EEEaNS5_IJlSB_lEEEaSI_NS4_8TiledMMAINS4_8MMA_AtomIJNS4_4SM904GMMA27MMA_64x128x32_S32S8S8_SS_TNEEEENS4_6LayoutISC_NS5_IJNSA_ILi0EEESQ_SQ_EEEEENS5_IJNS4_10UnderscoreEST_ST_EEEEENS4_13SM90_TMA_LOADENS4_14ComposedLayoutINS4_7SwizzleILi2ELi4ELi3EEENS4_18smem_ptr_flag_bitsILi8EEENSP_INS5_IJNSA_ILi8EEESF_EEENS5_IJSF_SB_EEEEEEEvNS4_8identityESW_S16_vS17_EENS_8epilogue10collective6detail29Sm90TmaWarpSpecializedAdapterINS1A_15DefaultEpilogueIaSI_SI_NS19_6thread17LinearCombinationIaLi1EiiLNS1E_9ScaleType4KindE0ELNS_15FloatRoundStyleE2EaEENS1_15EpilogueDefaultEEEEEvvEEEEvNT_6ParamsE:
[----:B------:R-:W0:Y:S02]  /*0000*/  LDC R1, c[0x0][0x28] ;  /* 0x00000a00ff017b82 */ /* 0x000e240000000800 */
[----:B0-----:R-:W-:Y:S01]  /*0010*/  VIADD R1, R1, 0xfffffff8 ;  /* 0xfffffff801017836 */ /* 0x001fe20000000000 */
[----:B------:R-:W0:Y:S01]  /*0020*/  S2R R4, SR_TID.X ;  /* 0x0000000000047919 */ /* 0x000e220000002100 */
[----:B------:R-:W-:Y:S01]  /*0030*/  ELECT P0, URZ, PT ;  /* 0x00000000003f782f */ /* 0x000fe20003800000 */
[----:B------:R-:W-:Y:S01]  /*0040*/  BSSY B0, `(.L_x_0) ;  /* 0x000000f000007945 */ /* 0x000fe20003800000 */
[--C-:B0-----:R-:W-:Y:S02]  /*0050*/  SHF.R.U32.HI R0, RZ, 0x5, R4.reuse ;  /* 0x00000005ff007819 */ /* 0x101fe40000011604 */
[----:B------:R-:W-:-:S03]  /*0060*/  SHF.R.U32.HI R5, RZ, 0x7, R4 ;  /* 0x00000007ff057819 */ /* 0x000fc60000011604 */
[----:B------:R-:W0:Y:S04]  /*0070*/  SHFL.IDX PT, R2, R0, RZ, 0x1f ;  /* 0x00001fff00027589 */ /* 0x000e2800000e0000 */
[----:B------:R1:W2:Y:S01]  /*0080*/  SHFL.IDX PT, R8, R5, RZ, 0x1f ;  /* 0x00001fff05087589 */ /* 0x0002a200000e0000 */
[----:B0-----:R-:W-:-:S13]  /*0090*/  ISETP.NE.OR P0, PT, R2, RZ, !P0 ;  /* 0x000000ff0200720c */ /* 0x001fda0004705670 */
[----:B-12---:R-:W-:Y:S05]  /*00a0*/  @P0 BRA `(.L_x_1) ;  /* 0x0000000000200947 */ /* 0x006fea0003800000 */
[----:B------:R-:W-:Y:S02]  /*00b0*/  ULDC.64 UR4, c[0x0][0x198] ;  /* 0x0000660000047ab9 */ /* 0x000fe40000000a00 */
[----:B------:R-:W-:Y:S02]  /*00c0*/  UIADD3 UR6, UP0, UR4, 0xf0, URZ ;  /* 0x000000f004067890 */ /* 0x000fe4000ff1e03f */
[----:B------:R-:W-:Y:S02]  /*00d0*/  UIADD3 UR4, UP1, UR4, 0x1f0, URZ ;  /* 0x000001f004047890 */ /* 0x000fe4000ff3e03f */
[----:B------:R-:W-:Y:S02]  /*00e0*/  UIADD3.X UR7, URZ, UR5, URZ, UP0, !UPT ;  /* 0x000000053f077290 */ /* 0x000fe400087fe43f */
[----:B------:R-:W-:-:S07]  /*00f0*/  UIADD3.X UR5, URZ, UR5, URZ, UP1, !UPT ;  /* 0x000000053f057290 */ /* 0x000fce0008ffe43f */
[----:B------:R0:W-:Y:S02]  /*0100*/  UTMACCTL.PF [UR6] ;  /* 0x00000000060079b9 */ /* 0x0001e40008040000 */
[----:B------:R0:W-:Y:S02]  /*0110*/  UTMACCTL.PF [UR4] ;  /* 0x00000000040079b9 */ /* 0x0001e40008040000 */
[----:B0-----:R-:W-:Y:S01]  /*0120*/  NOP ;  /* 0x0000000000007918 */ /* 0x001fe20000000000 */
.L_x_1:
[----:B------:R-:W-:Y:S05]  /*0130*/  BSYNC B0 ;  /* 0x0000000000007941 */ /* 0x000fea0003800000 */
.L_x_0:
[----:B------:R-:W0:Y:S02]  /*0140*/  SHFL.IDX PT, R3, R0, RZ, 0x1f ;  /* 0x00001fff00037589 */ /* 0x000e2400000e0000 */
[----:B0-----:R-:W-:-:S13]  /*0150*/  ISETP.NE.AND P0, PT, R3, RZ, PT ;  /* 0x000000ff0300720c */ /* 0x001fda0003f05270 */
[----:B------:R-:W-:Y:S05]  /*0160*/  @P0 BRA `(.L_x_2) ;  /* 0x0000000000600947 */ /* 0x000fea0003800000 */
[----:B------:R-:W0:Y:S01]  /*0170*/  S2UR UR8, SR_CgaCtaId ;  /* 0x00000000000879c3 */ /* 0x000e220000008800 */
[----:B------:R-:W-:Y:S01]  /*0180*/  UMOV UR4, 0x400 ;  /* 0x0000040000047882 */ /* 0x000fe20000000000 */
[----:B------:R-:W-:Y:S01]  /*0190*/  UMOV UR5, 0x1 ;  /* 0x0000000100057882 */ /* 0x000fe20000000000 */
[----:B------:R-:W-:Y:S01]  /*01a0*/  UMOV UR6, 0x80 ;  /* 0x0000008000067882 */ /* 0x000fe20000000000 */
[----:B------:R-:W-:Y:S01]  /*01b0*/  ELECT P0, URZ, PT ;  /* 0x00000000003f782f */ /* 0x000fe20003800000 */
[----:B------:R-:W-:-:S04]  /*01c0*/  UIADD3 UR6, -UR6, 0x100000, URZ ;  /* 0x0010000006067890 */ /* 0x000fc8000fffe13f */
[----:B------:R-:W-:Y:S02]  /*01d0*/  USHF.L.U32 UR7, UR6, 0xb, URZ ;  /* 0x0000000b06077899 */ /* 0x000fe4000800063f */
[----:B------:R-:W-:Y:S02]  /*01e0*/  USHF.L.U32 UR6, UR6, 0x1, URZ ;  /* 0x0000000106067899 */ /* 0x000fe4000800063f */
[----:B0-----:R-:W-:Y:S02]  /*01f0*/  ULEA UR8, UR8, UR4, 0x18 ;  /* 0x0000000408087291 */ /* 0x001fe4000f8ec03f */
[----:B------:R-:W-:-:S04]  /*0200*/  UIADD3 UR4, -UR5, 0x100000, URZ ;  /* 0x0010000005047890 */ /* 0x000fc8000fffe13f */
[----:B------:R-:W-:Y:S02]  /*0210*/  USHF.L.U32 UR5, UR4, 0xb, URZ ;  /* 0x0000000b04057899 */ /* 0x000fe4000800063f */
[----:B------:R-:W-:Y:S01]  /*0220*/  USHF.L.U32 UR4, UR4, 0x1, URZ ;  /* 0x0000000104047899 */ /* 0x000fe2000800063f */
[----:B------:R-:W0:Y:S11]  /*0230*/  FENCE.VIEW.ASYNC.S ;  /* 0x00000000000073c6 */ /* 0x000e360000000000 */
[----:B0-----:R0:W1:Y:S01]  /*0240*/  SYNCS.EXCH.64 URZ, [UR8], UR4 ;  /* 0x00000004083f75b2 */ /* 0x0010620008000100 */
[----:B------:R0:W2:Y:S01]  /*0250*/  SYNCS.EXCH.64 URZ, [UR8+0x28], UR6 ;  /* 0x00002806083f75b2 */ /* 0x0000a20008000100 */
[----:B------:R0:W3:Y:S01]  /*0260*/  SYNCS.EXCH.64 URZ, [UR8+0x8], UR4 ;  /* 0x00000804083f75b2 */ /* 0x0000e20008000100 */
[----:B------:R0:W4:Y:S01]  /*0270*/  SYNCS.EXCH.64 URZ, [UR8+0x30], UR6 ;  /* 0x00003006083f75b2 */ /* 0x0001220008000100 */
[----:B------:R0:W0:Y:S01]  /*0280*/  SYNCS.EXCH.64 URZ, [UR8+0x10], UR4 ;  /* 0x00001004083f75b2 */ /* 0x0000220008000100 */
[----:B------:R0:W0:Y:S01]  /*0290*/  SYNCS.EXCH.64 URZ, [UR8+0x38], UR6 ;  /* 0x00003806083f75b2 */ /* 0x0000220008000100 */
[----:B------:R0:W0:Y:S01]  /*02a0*/  SYNCS.EXCH.64 URZ, [UR8+0x18], UR4 ;  /* 0x00001804083f75b2 */ /* 0x0000220008000100 */
[----:B------:R0:W0:Y:S01]  /*02b0*/  SYNCS.EXCH.64 URZ, [UR8+0x40], UR6 ;  /* 0x00004006083f75b2 */ /* 0x0000220008000100 */
[----:B------:R0:W0:Y:S01]  /*02c0*/  SYNCS.EXCH.64 URZ, [UR8+0x20], UR4 ;  /* 0x00002004083f75b2 */ /* 0x0000220008000100 */
[----:B------:R0:W0:Y:S01]  /*02d0*/  SYNCS.EXCH.64 URZ, [UR8+0x48], UR6 ;  /* 0x00004806083f75b2 */ /* 0x0000220008000100 */
[----:B------:R-:W-:Y:S01]  /*02e0*/  NOP ;  /* 0x0000000000007918 */ /* 0x000fe20000000000 */
.L_x_2:
[----:B------:R-:W5:Y:S01]  /*02f0*/  SHFL.IDX PT, R6, R0, RZ, 0x1f ;  /* 0x00001fff00067589 */ /* 0x000f6200000e0000 */
[----:B------:R-:W-:Y:S01]  /*0300*/  ELECT P0, URZ, PT ;  /* 0x00000000003f782f */ /* 0x000fe20003800000 */
[----:B------:R-:W-:Y:S01]  /*0310*/  NOP ;  /* 0x0000000000007918 */ /* 0x000fe20000000000 */
[----:B------:R-:W-:Y:S01]  /*0320*/  ELECT P1, URZ, PT ;  /* 0x00000000003f782f */ /* 0x000fe20003820000 */
[----:B------:R-:W1:Y:S01]  /*0330*/  SHFL.IDX PT, R3, R0, RZ, 0x1f ;  /* 0x00001fff00037589 */ /* 0x000e6200000e0000 */
[----:B0-----:R-:W-:Y:S01]  /*0340*/  UMOV UR4, 0x20 ;  /* 0x0000002000047882 */ /* 0x001fe20000000000 */
[----:B------:R-:W-:Y:S01]  /*0350*/  UMOV UR11, 0x80 ;  /* 0x00000080000b7882 */ /* 0x000fe20000000000 */
[----:B------:R-:W-:Y:S01]  /*0360*/  NOP ;  /* 0x0000000000007918 */ /* 0x000fe20000000000 */
[C---:B------:R-:W-:Y:S01]  /*0370*/  VIADD R33, R8.reuse, 0xffffffff ;  /* 0xffffffff08217836 */ /* 0x040fe20000000000 */
[----:B------:R-:W0:Y:S01]  /*0380*/  SHFL.IDX PT, R5, R5, RZ, 0x1f ;  /* 0x00001fff05057589 */ /* 0x000e2200000e0000 */
[----:B------:R-:W-:Y:S01]  /*0390*/  ULDC.64 UR36, c[0x0][0x208] ;  /* 0x0000820000247ab9 */ /* 0x000fe20000000a00 */
[----:B------:R-:W-:-:S02]  /*03a0*/  ISETP.NE.AND P2, PT, R8, RZ, PT ;  /* 0x000000ff0800720c */ /* 0x000fc40003f45270 */
[----:B------:R-:W-:Y:S02]  /*03b0*/  ISETP.GE.U32.AND P3, PT, R33, 0x2, PT ;  /* 0x000000022100780c */ /* 0x000fe40003f66070 */
[----:B-----5:R-:W-:Y:S02]  /*03c0*/  ISETP.NE.OR P0, PT, R6, RZ, !P0 ;  /* 0x000000ff0600720c */ /* 0x020fe40004705670 */
[----:B-1----:R-:W-:Y:S02]  /*03d0*/  ISETP.NE.OR P1, PT, R3, RZ, !P1 ;  /* 0x000000ff0300720c */ /* 0x002fe40004f25670 */
[----:B------:R-:W-:-:S04]  /*03e0*/  SHF.R.S32.HI R3, RZ, 0x1f, R2 ;  /* 0x0000001fff037819 */ /* 0x000fc80000011402 */
[----:B------:R-:W-:-:S05]  /*03f0*/  LEA.HI R3, R3, R2, RZ, 0x2 ;  /* 0x0000000203037211 */ /* 0x000fca00078f10ff */
[----:B------:R-:W-:Y:S01]  /*0400*/  VOTEU.ALL UP0, P0 ;  /* 0x00000000003f7886 */ /* 0x000fe20000000000 */
[----:B------:R-:W-:Y:S01]  /*0410*/  LOP3.LUT R3, R3, 0xfffffffc, RZ, 0xc0, !PT ;  /* 0xfffffffc03037812 */ /* 0x000fe200078ec0ff */
[----:B------:R-:W-:-:S03]  /*0420*/  VOTEU.ALL UP1, P1 ;  /* 0x00000000003f7886 */ /* 0x000fc60000820000 */
[----:B------:R-:W1:Y:S01]  /*0430*/  @!UP0 S2UR UR7, SR_CgaCtaId ;  /* 0x00000000000789c3 */ /* 0x000e620000008800 */
[----:B------:R-:W-:Y:S01]  /*0440*/  @!UP0 UMOV UR6, 0x400 ;  /* 0x0000040000068882 */ /* 0x000fe20000000000 */
[----:B------:R-:W-:-:S04]  /*0450*/  @!UP0 UIADD3 UR4, -UR4, 0x100000, URZ ;  /* 0x0010000004048890 */ /* 0x000fc8000fffe13f */
[----:B------:R-:W-:Y:S02]  /*0460*/  @!UP0 USHF.L.U32 UR5, UR4, 0xb, URZ ;  /* 0x0000000b04058899 */ /* 0x000fe4000800063f */
[----:B------:R-:W-:Y:S01]  /*0470*/  @!UP0 USHF.L.U32 UR4, UR4, 0x1, URZ ;  /* 0x0000000104048899 */ /* 0x000fe2000800063f */
[----:B------:R-:W-:Y:S01]  /*0480*/  IMAD.IADD R0, R2, 0x1, -R3 ;  /* 0x0000000102007824 */ /* 0x000fe200078e0a03 */
[----:B------:R-:W-:Y:S01]  /*0490*/  @!UP1 UMOV UR9, 0x400 ;  /* 0x0000040000099882 */ /* 0x000fe20000000000 */
[----:B------:R-:W-:Y:S01]  /*04a0*/  VOTEU.ALL UP2, P1 ;  /* 0x00000000003f7886 */ /* 0x000fe20000840000 */
[----:B------:R-:W-:Y:S01]  /*04b0*/  VOTEU.ALL UP3, P1 ;  /* 0x00000000003f7886 */ /* 0x000fe20000860000 */
[----:B------:R-:W-:Y:S01]  /*04c0*/  VOTEU.ALL UP4, P1 ;  /* 0x00000000003f7886 */ /* 0x000fe20000880000 */
[----:B------:R-:W5:Y:S01]  /*04d0*/  @!UP1 S2UR UR10, SR_CgaCtaId ;  /* 0x00000000000a99c3 */ /* 0x000f620000008800 */
[----:B------:R-:W-:Y:S01]  /*04e0*/  VOTEU.ALL UP5, P1 ;  /* 0x00000000003f7886 */ /* 0x000fe200008a0000 */
[----:B------:R-:W-:-:S04]  /*04f0*/  SHF.R.S32.HI R3, RZ, 0x1f, R4 ;  /* 0x0000001fff037819 */ /* 0x000fc80000011404 */
[----:B------:R-:W-:-:S04]  /*0500*/  LEA.HI R3, R3, R4, RZ, 0x7 ;  /* 0x0000000403037211 */ /* 0x000fc800078f38ff */
[----:B------:R-:W-:-:S05]  /*0510*/  LOP3.LUT R3, R3, 0xffffff80, RZ, 0xc0, !PT ;  /* 0xffffff8003037812 */ /* 0x000fca00078ec0ff */
[----:B------:R-:W-:Y:S01]  /*0520*/  IMAD.IADD R3, R4, 0x1, -R3 ;  /* 0x0000000104037824 */ /* 0x000fe200078e0a03 */
[----:B-1----:R-:W-:Y:S02]  /*0530*/  @!UP0 ULEA UR8, UR7, UR6, 0x18 ;  /* 0x0000000607088291 */ /* 0x002fe4000f8ec03f */
[----:B------:R-:W-:-:S04]  /*0540*/  @!UP1 UIADD3 UR6, -UR11, 0x100000, URZ ;  /* 0x001000000b069890 */ /* 0x000fc8000fffe13f */
[----:B------:R-:W-:Y:S02]  /*0550*/  @!UP1 USHF.L.U32 UR7, UR6, 0xb, URZ ;  /* 0x0000000b06079899 */ /* 0x000fe4000800063f */
[----:B------:R-:W-:Y:S01]  /*0560*/  @!UP1 USHF.L.U32 UR6, UR6, 0x1, URZ ;  /* 0x0000000106069899 */ /* 0x000fe2000800063f */
[----:B------:R-:W-:Y:S01]  /*0570*/  VOTEU.ALL UP0, P0 ;  /* 0x00000000003f7886 */ /* 0x000fe20000000000 */
[----:B-----5:R-:W-:Y:S01]  /*0580*/  @!UP1 ULEA UR9, UR10, UR9, 0x18 ;  /* 0x000000090a099291 */ /* 0x020fe2000f8ec03f */
[----:B------:R-:W-:Y:S02]  /*0590*/  VOTEU.ALL UP1, P0 ;  /* 0x00000000003f7886 */ /* 0x000fe40000020000 */
[----:B------:R-:W-:Y:S01]  /*05a0*/  ULDC.64 UR10, c[0x0][0x598] ;  /* 0x00016600000a7ab9 */ /* 0x000fe20000000a00 */
[----:B------:R-:W-:Y:S01]  /*05b0*/  ISETP.NE.AND P0, PT, R0, 0x3, PT ;  /* 0x000000030000780c */ /* 0x000fe20003f05270 */
[----:B------:R-:W1:Y:S02]  /*05c0*/  FENCE.VIEW.ASYNC.S ;  /* 0x00000000000073c6 */ /* 0x000e640000000000 */
[----:B-1----:R1:W2:Y:S01]  /*05d0*/  @!UP0 SYNCS.EXCH.64 URZ, [UR8+0x80], UR4 ;  /* 0x00008004083f85b2 */ /* 0x0022a20008000100 */
[----:B------:R-:W-:-:S02]  /*05e0*/  ISETP.NE.U32.AND P1, PT, RZ, UR10, PT ;  /* 0x0000000aff007c0c */ /* 0x000fc4000bf25070 */
[----:B------:R-:W-:Y:S02]  /*05f0*/  ISETP.EQ.OR P0, PT, R0, RZ, !P0 ;  /* 0x000000ff0000720c */ /* 0x000fe40004702670 */
[----:B------:R-:W-:Y:S02]  /*0600*/  ISETP.NE.AND.EX P1, PT, RZ, UR11, PT, P1 ;  /* 0x0000000bff007c0c */ /* 0x000fe4000bf25310 */
[----:B------:R-:W-:-:S04]  /*0610*/  ISETP.EQ.AND P0, PT, R8, RZ, P0 ;  /* 0x000000ff0800720c */ /* 0x000fc80000702270 */
[----:B------:R-:W-:-:S04]  /*0620*/  SEL R16, RZ, 0x1, !P0 ;  /* 0x00000001ff107807 */ /* 0x000fc80004000000 */
[----:B------:R-:W-:Y:S01]  /*0630*/  SEL R16, R16, 0x2, P3 ;  /* 0x0000000210107807 */ /* 0x000fe20001800000 */
[----:B------:R1:W2:Y:S01]  /*0640*/  @!UP1 SYNCS.EXCH.64 URZ, [UR8+0x88], UR4 ;  /* 0x00008804083f95b2 */ /* 0x0002a20008000100 */
[----:B------:R-:W-:Y:S01]  /*0650*/  NOP ;  /* 0x0000000000007918 */ /* 0x000fe20000000000 */
[----:B------:R1:W2:Y:S01]  /*0660*/  @!UP2 SYNCS.EXCH.64 URZ, [UR9+0x60], UR6 ;  /* 0x00006006093fa5b2 */ /* 0x0002a20008000100 */
[----:B------:R1:W2:Y:S01]  /*0670*/  @!UP3 SYNCS.EXCH.64 URZ, [UR9+0x68], UR6 ;  /* 0x00006806093fb5b2 */ /* 0x0002a20008000100 */
[----:B------:R1:W2:Y:S01]  /*0680*/  @!UP4 SYNCS.EXCH.64 URZ, [UR9+0x70], UR6 ;  /* 0x00007006093fc5b2 */ /* 0x0002a20008000100 */
[----:B------:R1:W2:Y:S01]  /*0690*/  @!UP5 SYNCS.EXCH.64 URZ, [UR9+0x78], UR6 ;  /* 0x00007806093fd5b2 */ /* 0x0002a20008000100 */
[----:B------:R-:W-:Y:S01]  /*06a0*/  NOP ;  /* 0x0000000000007918 */ /* 0x000fe20000000000 */
[----:B--234-:R-:W-:Y:S06]  /*06b0*/  BAR.SYNC.DEFER_BLOCKING 0x0 ;  /* 0x0000000000007b1d */ /* 0x01cfec0000010000 */
[----:B01----:R-:W-:Y:S05]  /*06c0*/  @!P1 BRA `(.L_x_3) ;  /* 0x00000000001c9947 */ /* 0x003fea0003800000 */
[----:B------:R-:W0:Y:S02]  /*06d0*/  LDC.64 R6, c[0x0][0x598] ;  /* 0x00016600ff067b82 */ /* 0x000e240000000a00 */
[----:B0-----:R-:W2:Y:S02]  /*06e0*/  LDG.E.64 R6, desc[UR36][R6.64] ;  /* 0x0000002406067981 */ /* 0x001ea4000c1e1b00 */
[----:B--2---:R-:W-:-:S04]  /*06f0*/  ISETP.NE.U32.AND P0, PT, R6, RZ, PT ;  /* 0x000000ff0600720c */ /* 0x004fc80003f05070 */
[----:B------:R-:W-:-:S13]  /*0700*/  ISETP.NE.AND.EX P0, PT, R7, RZ, PT, P0 ;  /* 0x000000ff0700720c */ /* 0x000fda0003f05300 */
[----:B------:R-:W-:Y:S05]  /*0710*/  @!P0 BRA `(.L_x_3) ;  /* 0x0000000000088947 */ /* 0x000fea0003800000 */
[----:B------:R1:W5:Y:S01]  /*0720*/  LD.E R88, desc[UR36][R6.64] ;  /* 0x0000002406587980 */ /* 0x000362000c101900 */
[----:B------:R-:W-:Y:S05]  /*0730*/  BRA `(.L_x_4) ;  /* 0x0000000000247947 */ /* 0x000fea0003800000 */
.L_x_3:
[----:B------:R-:W-:Y:S02]  /*0740*/  ULDC.64 UR4, c[0x0][0x588] ;  /* 0x0001620000047ab9 */ /* 0x000fe40000000a00 */
[----:B------:R-:W-:-:S04]  /*0750*/  ISETP.NE.U32.AND P0, PT, RZ, UR4, PT ;  /* 0x00000004ff007c0c */ /* 0x000fc8000bf05070 */
[----:B------:R-:W-:-:S13]  /*0760*/  ISETP.NE.AND.EX P0, PT, RZ, UR5, PT, P0 ;  /* 0x00000005ff007c0c */ /* 0x000fda000bf05300 */
[----:B------:R-:W-:Y:S05]  /*0770*/  @!P0 BRA `(.L_x_5) ;  /* 0x00000000000c8947 */ /* 0x000fea0003800000 */
[----:B------:R-:W0:Y:S02]  /*0780*/  LDC.64 R88, c[0x0][0x588] ;  /* 0x00016200ff587b82 */ /* 0x000e240000000a00 */
[----:B0-----:R0:W5:Y:S01]  /*0790*/  LDG.E R88, desc[UR36][R88.64] ;  /* 0x0000002458587981 */ /* 0x001162000c1e1900 */
[----:B------:R-:W-:Y:S05]  /*07a0*/  BRA `(.L_x_4) ;  /* 0x0000000000087947 */ /* 0x000fea0003800000 */
.L_x_5:
[----:B------:R-:W-:Y:S02]  /*07b0*/  ULDC UR4, c[0x0][0x580] ;  /* 0x0001600000047ab9 */ /* 0x000fe40000000800 */
[----:B------:R-:W-:-:S07]  /*07c0*/  IMAD.U32 R88, RZ, RZ, UR4 ;  /* 0x00000004ff587e24 */ /* 0x000fce000f8e00ff */
.L_x_4:
[----:B------:R-:W-:Y:S02]  /*07d0*/  ULDC.64 UR4, c[0x0][0x5a0] ;  /* 0x0001680000047ab9 */ /* 0x000fe40000000a00 */
[----:B------:R-:W-:-:S04]  /*07e0*/  ISETP.NE.U32.AND P0, PT, RZ, UR4, PT ;  /* 0x00000004ff007c0c */ /* 0x000fc8000bf05070 */
[----:B------:R-:W-:-:S13]  /*07f0*/  ISETP.NE.AND.EX P0, PT, RZ, UR5, PT, P0 ;  /* 0x00000005ff007c0c */ /* 0x000fda000bf05300 */
[----:B------:R-:W-:Y:S05]  /*0800*/  @!P0 BRA `(.L_x_6) ;  /* 0x00000000001c8947 */ /* 0x000fea0003800000 */
[----:B-1----:R-:W1:Y:S02]  /*0810*/  LDC.64 R6, c[0x0][0x5a0] ;  /* 0x00016800ff067b82 */ /* 0x002e640000000a00 */
[----:B-1----:R-:W2:Y:S02]  /*0820*/  LDG.E.64 R6, desc[UR36][R6.64] ;  /* 0x0000002406067981 */ /* 0x002ea4000c1e1b00 */
[----:B--2---:R-:W-:-:S04]  /*0830*/  ISETP.NE.U32.AND P0, PT, R6, RZ, PT ;  /* 0x000000ff0600720c */ /* 0x004fc80003f05070 */
[----:B------:R-:W-:-:S13]  /*0840*/  ISETP.NE.AND.EX P0, PT, R7, RZ, PT, P0 ;  /* 0x000000ff0700720c */ /* 0x000fda0003f05300 */
[----:B------:R-:W-:Y:S05]  /*0850*/  @!P0 BRA `(.L_x_6) ;  /* 0x0000000000088947 */ /* 0x000fea0003800000 */
[----:B0-----:R2:W5:Y:S01]  /*0860*/  LD.E R89, desc[UR36][R6.64] ;  /* 0x0000002406597980 */ /* 0x001562000c101900 */
[----:B------:R-:W-:Y:S05]  /*0870*/  BRA `(.L_x_7) ;  /* 0x0000000000247947 */ /* 0x000fea0003800000 */
.L_x_6:
[----:B------:R-:W-:Y:S02]  /*0880*/  ULDC.64 UR4, c[0x0][0x590] ;  /* 0x0001640000047ab9 */ /* 0x000fe40000000a00 */
[----:B------:R-:W-:-:S04]  /*0890*/  ISETP.NE.U32.AND P0, PT, RZ, UR4, PT ;  /* 0x00000004ff007c0c */ /* 0x000fc8000bf05070 */
[----:B------:R-:W-:-:S13]  /*08a0*/  ISETP.NE.AND.EX P0, PT, RZ, UR5, PT, P0 ;  /* 0x00000005ff007c0c */ /* 0x000fda000bf05300 */
[----:B------:R-:W-:Y:S05]  /*08b0*/  @!P0 BRA `(.L_x_8) ;  /* 0x00000000000c8947 */ /* 0x000fea0003800000 */
[----:B-1----:R-:W0:Y:S02]  /*08c0*/  LDC.64 R6, c[0x0][0x590] ;  /* 0x00016400ff067b82 */ /* 0x002e240000000a00 */
[----:B0-----:R0:W5:Y:S01]  /*08d0*/  LDG.E R89, desc[UR36][R6.64] ;  /* 0x0000002406597981 */ /* 0x001162000c1e1900 */
[----:B------:R-:W-:Y:S05]  /*08e0*/  BRA `(.L_x_7) ;  /* 0x0000000000087947 */ /* 0x000fea0003800000 */
.L_x_8:
[----:B------:R-:W-:Y:S02]  /*08f0*/  ULDC UR4, c[0x0][0x584] ;  /* 0x0001610000047ab9 */ /* 0x000fe40000000800 */
[----:B0-----:R-:W-:-:S07]  /*0900*/  IMAD.U32 R89, RZ, RZ, UR4 ;  /* 0x00000004ff597e24 */ /* 0x001fce000f8e00ff */
.L_x_7:
[----:B------:R-:W3:Y:S01]  /*0910*/  LDC R2, c[0x0][0x65c] ;  /* 0x00019700ff027b82 */ /* 0x000ee20000000800 */
[----:B------:R-:W4:Y:S01]  /*0920*/  S2R R14, SR_CTAID.Y ;  /* 0x00000000000e7919 */ /* 0x000f220000002600 */
[----:B------:R-:W-:Y:S01]  /*0930*/  ULDC UR6, c[0x0][0x28c] ;  /* 0x0000a30000067ab9 */ /* 0x000fe20000000800 */
[----:B------:R-:W-:Y:S01]  /*0940*/  ISETP.NE.AND P0, PT, R8, 0x2, PT ;  /* 0x000000020800780c */ /* 0x000fe20003f05270 */
[----:B------:R-:W-:Y:S01]  /*0950*/  UIADD3 UR6, UR6, 0x3f, URZ ;  /* 0x0000003f06067890 */ /* 0x000fe2000fffe03f */
[----:B012---:R-:W0:Y:S01]  /*0960*/  S2R R6, SR_CTAID.X ;  /* 0x0000000000067919 */ /* 0x007e220000002500 */
[----:B------:R-:W-:Y:S01]  /*0970*/  IMAD.MOV.U32 R7, RZ, RZ, RZ ;  /* 0x000000ffff077224 */ /* 0x000fe200078e00ff */
[----:B------:R-:W-:Y:S01]  /*0980*/  UMOV UR38, URZ ;  /* 0x0000003f00267c82 */ /* 0x000fe20008000000 */
[----:B------:R-:W-:Y:S01]  /*0990*/  USHF.R.S32.HI UR7, URZ, 0x1f, UR6 ;  /* 0x0000001f3f077899 */ /* 0x000fe20008011406 */
[----:B------:R-:W-:Y:S01]  /*09a0*/  UMOV UR39, URZ ;  /* 0x0000003f00277c82 */ /* 0x000fe20008000000 */
[----:B------:R-:W-:-:S02]  /*09b0*/  ULDC.64 UR8, c[0x0][0x650] ;  /* 0x0001940000087ab9 */ /* 0x000fc40000000a00 */
[----:B------:R-:W-:-:S04]  /*09c0*/  ULEA.HI UR7, UR7, UR6, URZ, 0x6 ;  /* 0x0000000607077291 */ /* 0x000fc8000f8f303f */
[----:B------:R-:W-:Y:S01]  /*09d0*/  USHF.R.S32.HI UR40, URZ, 0x6, UR7 ;  /* 0x000000063f287899 */ /* 0x000fe20008011407 */
[----:B---3--:R-:W-:-:S13]  /*09e0*/  ISETP.NE.AND P1, PT, R2, 0x1, PT ;  /* 0x000000010200780c */ /* 0x008fda0003f25270 */
[----:B------:R-:W0:Y:S01]  /*09f0*/  @P1 LDC R19, c[0x0][0x10] ;  /* 0x00000400ff131b82 */ /* 0x000e220000000800 */
[----:B----4-:R-:W-:Y:S02]  /*0a00*/  @P1 IMAD.MOV.U32 R8, RZ, RZ, R14 ;  /* 0x000000ffff081224 */ /* 0x010fe400078e000e */
[----:B------:R-:W-:Y:S02]  /*0a10*/  @P1 IMAD.MOV.U32 R9, RZ, RZ, RZ ;  /* 0x000000ffff091224 */ /* 0x000fe400078e00ff */
[----:B------:R-:W-:-:S03]  /*0a20*/  @P1 IMAD.MOV.U32 R17, RZ, RZ, RZ ;  /* 0x000000ffff111224 */ /* 0x000fc600078e00ff */
[----:B------:R-:W1:Y:S01]  /*0a30*/  @!P1 LDC R11, c[0x0][0xc] ;  /* 0x00000300ff0b9b82 */ /* 0x000e620000000800 */
[----:B------:R-:W-:Y:S01]  /*0a40*/  ULDC UR4, c[0x0][0xc] ;  /* 0x0000030000047ab9 */ /* 0x000fe20000000800 */
[----:B------:R-:W-:Y:S02]  /*0a50*/  ULDC UR5, c[0x0][0x10] ;  /* 0x0000040000057ab9 */ /* 0x000fe40000000800 */
[----:B------:R-:W-:-:S04]  /*0a60*/  UIMAD.WIDE.U32 UR4, UR4, UR5, URZ ;  /* 0x00000005040472a5 */ /* 0x000fc8000f8e003f */
[----:B------:R-:W2:Y:S01]  /*0a70*/  LDC R2, c[0x0][0x14] ;  /* 0x00000500ff027b82 */ /* 0x000ea20000000800 */
[----:B0-----:R-:W-:-:S04]  /*0a80*/  @P1 IMAD.WIDE.U32 R18, R6, R19, R8 ;  /* 0x0000001306121225 */ /* 0x001fc800078e0008 */
[----:B------:R-:W-:Y:S02]  /*0a90*/  @P1 IMAD.IADD R17, R19, 0x1, R17 ;  /* 0x0000000113111824 */ /* 0x000fe400078e0211 */
[----:B-1----:R-:W-:-:S04]  /*0aa0*/  @!P1 IMAD.WIDE.U32 R8, R11, R14, R6 ;  /* 0x0000000e0b089225 */ /* 0x002fc800078e0006 */
[----:B------:R-:W-:Y:S02]  /*0ab0*/  @!P1 IMAD.MOV.U32 R18, RZ, RZ, R8 ;  /* 0x000000ffff129224 */ /* 0x000fe400078e0008 */
[----:B------:R-:W-:Y:S02]  /*0ac0*/  @!P1 IMAD.MOV.U32 R17, RZ, RZ, R9 ;  /* 0x000000ffff119224 */ /* 0x000fe400078e0009 */
[----:B--2---:R-:W-:-:S04]  /*0ad0*/  IMAD.WIDE.U32 R12, R2, UR4, RZ ;  /* 0x00000004020c7c25 */ /* 0x004fc8000f8e00ff */
[----:B------:R-:W-:Y:S01]  /*0ae0*/  IMAD R23, R2, UR5, RZ ;  /* 0x0000000502177c24 */ /* 0x000fe2000f8e02ff */
[----:B------:R0:W-:Y:S03]  /*0af0*/  STL.64 [R1], R12 ;  /* 0x0000000c01007387 */ /* 0x0001e60000100a00 */
[----:B------:R-:W-:Y:S01]  /*0b00*/  IMAD.IADD R23, R13, 0x1, R23 ;  /* 0x000000010d177824 */ /* 0x000fe200078e0217 */
[----:B------:R-:W-:Y:S06]  /*0b10*/  @P0 BRA `(.L_x_9) ;  /* 0x0000000000200947 */ /* 0x000fec0003800000 */
[----:B------:R-:W-:Y:S01]  /*0b20*/  UISETP.GE.U32.AND UP0, UPT, UR40, 0x5, UPT ;  /* 0x000000052800788c */ /* 0x000fe2000bf06070 */
[----:B------:R-:W-:Y:S01]  /*0b30*/  IADD3 R18, P0, R18, R12, RZ ;  /* 0x0000000c12127210 */ /* 0x000fe20007f1e0ff */
[----:B------:R-:W-:Y:S01]  /*0b40*/  UIMAD.WIDE.U32 UR4, UR40, -0x33333333, URZ ;  /* 0xcccccccd280478a5 */ /* 0x000fe2000f8e003f */
[----:B------:R-:W-:-:S03]  /*0b50*/  UMOV UR39, URZ ;  /* 0x0000003f00277c82 */ /* 0x000fc60008000000 */
[----:B------:R-:W-:Y:S01]  /*0b60*/  USHF.R.U32.HI UR4, URZ, 0x2, UR5 ;  /* 0x000000023f047899 */ /* 0x000fe20008011605 */
[----:B------:R-:W-:-:S03]  /*0b70*/  IMAD.X R17, R23, 0x1, R17, P0 ;  /* 0x0000000117117824 */ /* 0x000fc600000e0611 */
[----:B------:R-:W-:Y:S02]  /*0b80*/  UIMAD UR38, UR4, -0x5, UR40 ;  /* 0xfffffffb042678a4 */ /* 0x000fe4000f8e0228 */
[----:B------:R-:W-:-:S12]  /*0b90*/  @UP0 ULOP3.LUT UR39, UR4, 0x1, URZ, 0xc0, !UPT ;  /* 0x0000000104270892 */ /* 0x000fd8000f8ec03f */
.L_x_9:
[----:B------:R-:W-:Y:S01]  /*0ba0*/  ISETP.GE.U32.AND P0, PT, R18, UR8, PT ;  /* 0x0000000812007c0c */ /* 0x000fe2000bf06070 */
[----:B------:R-:W-:Y:S01]  /*0bb0*/  IMAD.MOV.U32 R19, RZ, RZ, -0x1 ;  /* 0xffffffffff137424 */ /* 0x000fe200078e00ff */
[----:B------:R-:W-:Y:S01]  /*0bc0*/  PRMT R8, RZ, 0x7610, R8 ;  /* 0x00007610ff087816 */ /* 0x000fe20000000008 */
[----:B------:R-:W-:Y:S01]  /*0bd0*/  IMAD.MOV.U32 R22, RZ, RZ, -0x1 ;  /* 0xffffffffff167424 */ /* 0x000fe200078e00ff */
[----:B------:R-:W-:Y:S01]  /*0be0*/  ISETP.GE.U32.AND.EX P0, PT, R17, UR9, PT, P0 ;  /* 0x0000000911007c0c */ /* 0x000fe2000bf06100 */
[----:B------:R-:W-:-:S12]  /*0bf0*/  IMAD.MOV.U32 R2, RZ, RZ, -0x1 ;  /* 0xffffffffff027424 */ /* 0x000fd800078e00ff */
[----:B------:R-:W-:Y:S05]  /*0c00*/  @P0 BRA `(.L_x_10) ;  /* 0x00000004005c0947 */ /* 0x000fea0003800000 */
[----:B------:R-:W1:Y:S01]  /*0c10*/  LDC.64 R20, c[0x0][0x628] ;  /* 0x00018a00ff147b82 */ /* 0x000e620000000a00 */
[----:B------:R-:W-:Y:S02]  /*0c20*/  IMAD.MOV.U32 R8, RZ, RZ, R18 ;  /* 0x000000ffff087224 */ /* 0x000fe400078e0012 */
[----:B------:R-:W-:-:S05]  /*0c30*/  IMAD.MOV.U32 R9, RZ, RZ, R17 ;  /* 0x000000ffff097224 */ /* 0x000fca00078e0011 */
[----:B------:R-:W2:Y:S08]  /*0c40*/  LDC R2, c[0x0][0x630] ;  /* 0x00018c00ff027b82 */ /* 0x000eb00000000800 */
[----:B------:R-:W3:Y:S01]  /*0c50*/  LDC.64 R24, c[0x0][0x620] ;  /* 0x00018800ff187b82 */ /* 0x000ee20000000a00 */
[----:B-1----:R-:W-:-:S04]  /*0c60*/  ISETP.NE.U32.AND P0, PT, R20, RZ, PT ;  /* 0x000000ff1400720c */ /* 0x002fc80003f05070 */
[----:B------:R-:W-:-:S13]  /*0c70*/  ISETP.NE.AND.EX P0, PT, R21, RZ, PT, P0 ;  /* 0x000000ff1500720c */ /* 0x000fda0003f05300 */
[----:B--23--:R-:W-:Y:S05]  /*0c80*/  @!P0 BRA `(.L_x_11) ;  /* 0x0000000000288947 */ /* 0x00cfea0003800000 */
[----:B0-----:R-:W0:Y:S02]  /*0c90*/  LDC R13, c[0x0][0x634] ;  /* 0x00018d00ff0d7b82 */ /* 0x001e240000000800 */
[----:B0-----:R-:W-:-:S05]  /*0ca0*/  IADD3 R13, P0, R18, R13, RZ ;  /* 0x0000000d120d7210 */ /* 0x001fca0007f1e0ff */
[----:B------:R-:W-:-:S04]  /*0cb0*/  IMAD.X R15, RZ, RZ, R17, P0 ;  /* 0x000000ffff0f7224 */ /* 0x000fc800000e0611 */
[----:B------:R-:W-:-:S04]  /*0cc0*/  IMAD.WIDE.U32 R8, R15, R20, RZ ;  /* 0x000000140f087225 */ /* 0x000fc800078e00ff */
[----:B------:R-:W-:-:S04]  /*0cd0*/  IMAD.WIDE.U32 R10, P0, R13, R21, R8 ;  /* 0x000000150d0a7225 */ /* 0x000fc80007800008 */
[----:B------:R-:W-:-:S04]  /*0ce0*/  IMAD.WIDE.U32 R8, R13, R20, RZ ;  /* 0x000000140d087225 */ /* 0x000fc800078e00ff */
[----:B------:R-:W-:Y:S01]  /*0cf0*/  IMAD.X R13, RZ, RZ, RZ, P0 ;  /* 0x000000ffff0d7224 */ /* 0x000fe200000e06ff */
[----:B------:R-:W-:Y:S01]  /*0d00*/  IADD3 RZ, P0, R9, R10, RZ ;  /* 0x0000000a09ff7210 */ /* 0x000fe20007f1e0ff */
[----:B------:R-:W-:-:S04]  /*0d10*/  IMAD.MOV.U32 R12, RZ, RZ, R11 ;  /* 0x000000ffff0c7224 */ /* 0x000fc800078e000b */
[----:B------:R-:W-:-:S08]  /*0d20*/  IMAD.WIDE.U32.X R8, R15, R21, R12, P0 ;  /* 0x000000150f087225 */ /* 0x000fd000000e040c */
.L_x_11:
[-CC-:B------:R-:W-:Y:S01]  /*0d30*/  SHF.R.U64 R31, R8, R2.reuse, R9.reuse ;  /* 0x00000002081f7219 */ /* 0x180fe20000001209 */
[----:B0-----:R-:W0:Y:S01]  /*0d40*/  LDC R12, c[0x0][0x618] ;  /* 0x00018600ff0c7b82 */ /* 0x001e220000000800 */
[----:B------:R-:W-:Y:S01]  /*0d50*/  SHF.R.U32.HI R7, RZ, R2, R9 ;  /* 0x00000002ff077219 */ /* 0x000fe20000011609 */
[----:B------:R-:W-:Y:S01]  /*0d60*/  ULDC UR4, c[0x0][0x150] ;  /* 0x0000540000047ab9 */ /* 0x000fe20000000800 */
[----:B------:R-:W-:Y:S01]  /*0d70*/  IADD3 R11, P0, RZ, -R31, RZ ;  /* 0x8000001fff0b7210 */ /* 0x000fe20007f1e0ff */
[----:B------:R-:W-:Y:S01]  /*0d80*/  IMAD.MOV.U32 R19, RZ, RZ, R17 ;  /* 0x000000ffff137224 */ /* 0x000fe200078e0011 */
[----:B------:R-:W-:-:S03]  /*0d90*/  I2FP.F32.U32 R2, R6 ;  /* 0x0000000600027245 */ /* 0x000fc60000201000 */
[----:B------:R-:W1:Y:S01]  /*0da0*/  LDC.64 R26, c[0x0][0x640] ;  /* 0x00019000ff1a7b82 */ /* 0x000e620000000a00 */
[----:B------:R-:W-:Y:S02]  /*0db0*/  IMAD.X R13, RZ, RZ, ~R7, P0 ;  /* 0x000000ffff0d7224 */ /* 0x000fe400000e0e07 */
[----:B------:R-:W-:Y:S01]  /*0dc0*/  FMUL R2, R2, UR4 ;  /* 0x0000000402027c20 */ /* 0x000fe20008400000 */
[----:B------:R-:W-:Y:S01]  /*0dd0*/  IMAD.WIDE.U32 R8, R11, R24, R18 ;  /* 0x000000180b087225 */ /* 0x000fe200078e0012 */
[----:B------:R-:W-:-:S03]  /*0de0*/  ULDC UR4, c[0x0][0x154] ;  /* 0x0000550000047ab9 */ /* 0x000fc60000000800 */
[----:B------:R-:W-:Y:S01]  /*0df0*/  IMAD R10, R13, R24, RZ ;  /* 0x000000180d0a7224 */ /* 0x000fe200078e02ff */
[----:B------:R-:W2:Y:S01]  /*0e00*/  LDC R7, c[0x0][0x144] ;  /* 0x00005100ff077b82 */ /* 0x000ea20000000800 */
[----:B------:R-:W3:Y:S02]  /*0e10*/  F2I.U32.TRUNC.NTZ R2, R2 ;  /* 0x0000000200027305 */ /* 0x000ee4000020f000 */
[----:B------:R-:W-:-:S04]  /*0e20*/  IMAD R11, R11, R25, R10 ;  /* 0x000000190b0b7224 */ /* 0x000fc800078e020a */
[----:B------:R-:W-:Y:S01]  /*0e30*/  IMAD.IADD R9, R9, 0x1, R11 ;  /* 0x0000000109097824 */ /* 0x000fe200078e020b */
[----:B------:R-:W4:Y:S01]  /*0e40*/  LDC R22, c[0x0][0x608] ;  /* 0x00018200ff167b82 */ /* 0x000f220000000800 */
[----:B------:R-:W-:-:S03]  /*0e50*/  IMAD.MOV.U32 R11, RZ, RZ, -0x1 ;  /* 0xffffffffff0b7424 */ /* 0x000fc600078e00ff */
[--C-:B0-----:R-:W-:Y:S02]  /*0e60*/  SHF.R.U64 R20, R8, R12, R9.reuse ;  /* 0x0000000c08147219 */ /* 0x101fe40000001209 */
[----:B------:R-:W-:Y:S02]  /*0e70*/  I2FP.F32.U32 R8, R14 ;  /* 0x0000000e00087245 */ /* 0x000fe40000201000 */
[----:B------:R-:W0:Y:S01]  /*0e80*/  LDC R24, c[0x0][0x658] ;  /* 0x00019600ff187b82 */ /* 0x000e220000000800 */
[----:B-1----:R-:W-:Y:S01]  /*0e90*/  ISETP.NE.U32.AND P0, PT, R26, RZ, PT ;  /* 0x000000ff1a00720c */ /* 0x002fe20003f05070 */
[----:B---3--:R-:W-:Y:S02]  /*0ea0*/  IMAD.MOV R10, RZ, RZ, -R2 ;  /* 0x000000ffff0a7224 */ /* 0x008fe400078e0a02 */
[----:B------:R-:W-:Y:S01]  /*0eb0*/  FMUL R8, R8, UR4 ;  /* 0x0000000408087c20 */ /* 0x000fe20008400000 */
[----:B------:R-:W-:Y:S02]  /*0ec0*/  SHF.R.U32.HI R9, RZ, R12, R9 ;  /* 0x0000000cff097219 */ /* 0x000fe40000011609 */
[----:B------:R-:W-:Y:S01]  /*0ed0*/  ISETP.NE.AND.EX P0, PT, R27, RZ, PT, P0 ;  /* 0x000000ff1b00720c */ /* 0x000fe20003f05300 */
[----:B------:R1:W3:Y:S01]  /*0ee0*/  F2I.U32.TRUNC.NTZ R15, R8 ;  /* 0x00000008000f7305 */ /* 0x0002e2000020f000 */
[----:B------:R-:W1:Y:S01]  /*0ef0*/  LDC R19, c[0x0][0x148] ;  /* 0x00005200ff137b82 */ /* 0x000e620000000800 */
[----:B--2---:R-:W-:-:S07]  /*0f00*/  IMAD R2, R7, R10, R6 ;  /* 0x0000000a07027224 */ /* 0x004fce00078e0206 */
[----:B------:R-:W2:Y:S01]  /*0f10*/  LDC R25, c[0x0][0x600] ;  /* 0x00018000ff197b82 */ /* 0x000ea20000000800 */
[-CC-:B----4-:R-:W-:Y:S02]  /*0f20*/  SHF.R.U64 R32, R20, R22.reuse, R9.reuse ;  /* 0x0000001614207219 */ /* 0x190fe40000001209 */
[----:B------:R-:W-:Y:S01]  /*0f30*/  SHF.R.U32.HI R7, RZ, R22, R9 ;  /* 0x00000016ff077219 */ /* 0x000fe20000011609 */
[----:B------:R-:W-:-:S04]  /*0f40*/  IMAD.MOV.U32 R9, RZ, RZ, 0x1 ;  /* 0x00000001ff097424 */ /* 0x000fc800078e00ff */
[----:B------:R-:W4:Y:S01]  /*0f50*/  LDC R28, c[0x0][0x648] ;  /* 0x00019200ff1c7b82 */ /* 0x000f220000000800 */
[-C--:B0-----:R-:W-:Y:S02]  /*0f60*/  SHF.L.U32 R6, R11, R24.reuse, RZ ;  /* 0x000000180b067219 */ /* 0x081fe400000006ff */
[--C-:B------:R-:W-:Y:S02]  /*0f70*/  SHF.R.U64 R22, R32, R24, R7.reuse ;  /* 0x0000001820167219 */ /* 0x100fe40000001207 */
[----:B------:R-:W-:Y:S02]  /*0f80*/  LOP3.LUT R13, RZ, R6, RZ, 0x33, !PT ;  /* 0x00000006ff0d7212 */ /* 0x000fe400078e33ff */
[-C--:B------:R-:W-:Y:S01]  /*0f90*/  SHF.R.U32.HI R7, RZ, R24.reuse, R7 ;  /* 0x00000018ff077219 */ /* 0x080fe20000011607 */
[----:B------:R-:W0:Y:S01]  /*0fa0*/  LDC R29, c[0x0][0x638] ;  /* 0x00018e00ff1d7b82 */ /* 0x000e220000000800 */
[----:B------:R-:W-:Y:S01]  /*0fb0*/  SHF.L.U32 R12, R9, R24, RZ ;  /* 0x00000018090c7219 */ /* 0x000fe200000006ff */
[----:B------:R-:W-:-:S06]  /*0fc0*/  IMAD.MOV.U32 R6, RZ, RZ, R22 ;  /* 0x000000ffff067224 */ /* 0x000fcc00078e0016 */
[----:B------:R-:W0:Y:S01]  /*0fd0*/  LDC R30, c[0x0][0x610] ;  /* 0x00018400ff1e7b82 */ /* 0x000e220000000800 */
[----:B-1-3--:R-:W-:Y:S05]  /*0fe0*/  @!P0 BRA `(.L_x_12) ;  /* 0x0000000000288947 */ /* 0x00afea0003800000 */
[----:B------:R-:W1:Y:S02]  /*0ff0*/  LDC R11, c[0x0][0x64c] ;  /* 0x00019300ff0b7b82 */ /* 0x000e640000000800 */
[----:B-1----:R-:W-:-:S05]  /*1000*/  IADD3 R11, P0, R22, R11, RZ ;  /* 0x0000000b160b7210 */ /* 0x002fca0007f1e0ff */
        /* <DEDUP_REMOVED lines=8> */
.L_x_12:
[----:B----4-:R-:W-:Y:S01]  /*1090*/  SHF.R.U64 R6, R6, R28, R7 ;  /* 0x0000001c06067219 */ /* 0x010fe20000001207 */
[----:B--2---:R-:W-:Y:S01]  /*10a0*/  VIADD R7, R25, 0xffffffff ;  /* 0xffffffff19077836 */ /* 0x004fe20000000000 */
[----:B------:R-:W-:Y:S01]  /*10b0*/  LOP3.LUT R13, R32, R13, RZ, 0xc0, !PT ;  /* 0x0000000d200d7212 */ /* 0x000fe200078ec0ff */
[----:B------:R-:W-:Y:S02]  /*10c0*/  IMAD.MOV R15, RZ, RZ, -R15 ;  /* 0x000000ffff0f7224 */ /* 0x000fe400078e0a0f */
[----:B------:R-:W-:Y:S01]  /*10d0*/  IMAD.MOV R8, RZ, RZ, -R6 ;  /* 0x000000ffff087224 */ /* 0x000fe200078e0a06 */
[----:B------:R-:W-:Y:S01]  /*10e0*/  LOP3.LUT R7, R20, R7, RZ, 0xc0, !PT ;  /* 0x0000000714077212 */ /* 0x000fe200078ec0ff */
[----:B------:R-:W-:Y:S02]  /*10f0*/  IMAD R13, R12, R6, R13 ;  /* 0x000000060c0d7224 */ /* 0x000fe400078e020d */
[----:B------:R-:W-:Y:S02]  /*1100*/  @P1 IMAD R2, R19, R15, R14 ;  /* 0x0000000f13021224 */ /* 0x000fe400078e020e */
[----:B0-----:R-:W-:-:S02]  /*1110*/  IMAD R6, R8, R29, R22 ;  /* 0x0000001d08067224 */ /* 0x001fc400078e0216 */
[----:B------:R-:W-:Y:S02]  /*1120*/  IMAD R2, R13, R30, R2 ;  /* 0x0000001e0d027224 */ /* 0x000fe400078e0202 */
[----:B------:R-:W-:Y:S02]  /*1130*/  IMAD R19, R6, R25, R7 ;  /* 0x0000001906137224 */ /* 0x000fe400078e0207 */
[----:B------:R-:W-:-:S03]  /*1140*/  IMAD.MOV.U32 R8, RZ, RZ, 0x1 ;  /* 0x00000001ff087424 */ /* 0x000fc600078e00ff */
[----:B------:R-:W-:Y:S02]  /*1150*/  SEL R22, R19, R2, !P1 ;  /* 0x0000000213167207 */ /* 0x000fe40004800000 */
[----:B------:R-:W-:Y:S01]  /*1160*/  SEL R19, R2, R19, !P1 ;  /* 0x0000001302137207 */ /* 0x000fe20004800000 */
[----:B------:R-:W-:-:S07]  /*1170*/  IMAD.MOV.U32 R2, RZ, RZ, R31 ;  /* 0x000000ffff027224 */ /* 0x000fce00078e001f */
.L_x_10:
[----:B------:R-:W-:Y:S05]  /*1180*/  @!P2 BRA `(.L_x_13) ;  /* 0x000000440090a947 */ /* 0x000fea0003800000 */
[----:B------:R-:W-:-:S13]  /*1190*/  ISETP.GT.U32.AND P0, PT, R33, 0x1, PT ;  /* 0x000000012100780c */ /* 0x000fda0003f04070 */
[----:B------:R-:W-:Y:S05]  /*11a0*/  @P0 EXIT ;  /* 0x000000000000094d */ /* 0x000fea0003800000 */
.L_x_14:
[----:B------:R-:W-:-:S08]  /*11b0*/  NOP ;  /* 0x0000000000007918 */ /* 0x000fd00000000000 */
[----:B------:R-:W1:Y:S02]  /*11c0*/  USETMAXREG.TRY_ALLOC.CTAPOOL UP0, 0xe8 ;  /* 0x000000e8000079c8 */ /* 0x000e640008000600 */
[----:B-1----:R-:W-:-:S13]  /*11d0*/  PLOP3.LUT P0, PT, PT, PT, UP0, 0x80, 0x0 ;  /* 0x000000000000781c */ /* 0x002fda0003f0f008 */
[----:B------:R-:W-:Y:S05]  /*11e0*/  @!P0 BRA `(.L_x_14) ;  /* 0xfffffffc00f08947 */ /* 0x000fea000383ffff */
[----:B------:R-:W-:-:S13]  /*11f0*/  LOP3.LUT P0, RZ, R8, 0xff, RZ, 0xc0, !PT ;  /* 0x000000ff08ff7812 */ /* 0x000fda000780c0ff */
[----:B------:R-:W-:Y:S05]  /*1200*/  @!P0 EXIT ;  /* 0x000000000000894d */ /* 0x000fea0003800000 */
[----:B------:R-:W1:Y:S01]  /*1210*/  S2UR UR4, SR_CgaCtaId ;  /* 0x00000000000479c3 */ /* 0x000e620000008800 */
[----:B------:R-:W-:Y:S01]  /*1220*/  VIADD R6, R5, 0xffffffff ;  /* 0xffffffff05067836 */ /* 0x000fe20000000000 */
[----:B------:R-:W-:Y:S01]  /*1230*/  SHF.R.S32.HI R0, RZ, 0x1f, R3 ;  /* 0x0000001fff007819 */ /* 0x000fe20000011403 */
[----:B------:R-:W-:Y:S01]  /*1240*/  UMOV UR41, 0x400 ;  /* 0x0000040000297882 */ /* 0x000fe20000000000 */
[----:B------:R-:W-:Y:S02]  /*1250*/  UISETP.LT.AND UP0, UPT, UR40, 0x1, UPT ;  /* 0x000000012800788c */ /* 0x000fe4000bf01270 */
[----:B------:R-:W-:Y:S01]  /*1260*/  R2UR UR42, R6 ;  /* 0x00000000062a72ca */ /* 0x000fe200000e0000 */
[----:B------:R-:W-:Y:S01]  /*1270*/  ULDC UR6, c[0x0][0x284] ;  /* 0x0000a10000067ab9 */ /* 0x000fe20000000800 */
[CC--:B------:R-:W-:Y:S01]  /*1280*/  LEA.HI R4, R0.reuse, R3.reuse, RZ, 0x2 ;  /* 0x0000000300047211 */ /* 0x0c0fe200078f10ff */
[----:B------:R-:W-:Y:S01]  /*1290*/  USEL UR43, UR40, 0x1, UP0 ;  /* 0x00000001282b7887 */ /* 0x000fe20008000000 */
[----:B------:R-:W-:Y:S01]  /*12a0*/  LEA.HI R0, R0, R3, RZ, 0x5 ;  /* 0x0000000300007211 */ /* 0x000fe200078f28ff */
[----:B------:R-:W-:Y:S01]  /*12b0*/  USHF.L.U32 UR46, UR40, 0x1, URZ ;  /* 0x00000001282e7899 */ /* 0x000fe2000800063f */
[--C-:B------:R-:W-:Y:S01]  /*12c0*/  SHF.R.S32.HI R90, RZ, 0x2, R4.reuse ;  /* 0x00000002ff5a7819 */ /* 0x100fe20000011404 */
[----:B------:R-:W-:Y:S01]  /*12d0*/  UIADD3 UR43, -UR43, UR40, URZ ;  /* 0x000000282b2b7290 */ /* 0x000fe2000fffe13f */
[----:B------:R-:W-:-:S02]  /*12e0*/  SHF.R.S32.HI R5, RZ, 0x1f, R4 ;  /* 0x0000001fff057819 */ /* 0x000fc40000011404 */
[----:B------:R-:W-:Y:S02]  /*12f0*/  LOP3.LUT R92, R4, 0xfffffffc, RZ, 0xc0, !PT ;  /* 0xfffffffc045c7812 */ /* 0x000fe400078ec0ff */
[----:B------:R-:W-:Y:S01]  /*1300*/  LEA.HI R5, R5, R90, RZ, 0x3 ;  /* 0x0000005a05057211 */ /* 0x000fe200078f18ff */
[----:B------:R-:W-:Y:S01]  /*1310*/  USHF.L.U32 UR42, UR42, 0x3, URZ ;  /* 0x000000032a2a7899 */ /* 0x000fe2000800063f */
[----:B------:R-:W-:Y:S01]  /*1320*/  ISETP.NE.AND P0, PT, R6, RZ, PT ;  /* 0x000000ff0600720c */ /* 0x000fe20003f05270 */
[----:B------:R-:W-:Y:S01]  /*1330*/  IMAD.IADD R92, R3, 0x1, -R92 ;  /* 0x00000001035c7824 */ /* 0x000fe200078e0a5c */
[----:B------:R-:W-:Y:S01]  /*1340*/  LOP3.LUT R5, R5, 0xfffffff8, RZ, 0xc0, !PT ;  /* 0xfffffff805057812 */ /* 0x000fe200078ec0ff */
[----:B-1----:R-:W-:Y:S02]  /*1350*/  ULEA UR41, UR4, UR41, 0x18 ;  /* 0x0000002904297291 */ /* 0x002fe4000f8ec03f */
[----:B------:R-:W-:Y:S01]  /*1360*/  IMAD.U32 R94, RZ, RZ, UR42 ;  /* 0x0000002aff5e7e24 */ /* 0x000fe2000f8e00ff */
[----:B------:R-:W-:Y:S01]  /*1370*/  SEL R99, RZ, 0x1, P0 ;  /* 0x00000001ff637807 */ /* 0x000fe20000000000 */
[----:B------:R-:W-:Y:S01]  /*1380*/  IMAD.IADD R90, R90, 0x1, -R5 ;  /* 0x000000015a5a7824 */ /* 0x000fe200078e0a05 */
[----:B------:R-:W-:Y:S01]  /*1390*/  UIADD3 UR47, UR41, 0x60, URZ ;  /* 0x00000060292f7890 */ /* 0x000fe2000fffe03f */
[----:B------:R-:W-:Y:S01]  /*13a0*/  SHF.R.S32.HI R5, RZ, 0x5, R0 ;  /* 0x00000005ff057819 */ /* 0x000fe20000011400 */
[----:B------:R-:W-:Y:S01]  /*13b0*/  UIADD3 UR4, UR41, 0x180, URZ ;  /* 0x0000018029047890 */ /* 0x000fe2000fffe03f */
[C---:B------:R-:W-:Y:S01]  /*13c0*/  LOP3.LUT R96, R94.reuse, 0x8, RZ, 0xc0, !PT ;  /* 0x000000085e607812 */ /* 0x040fe200078ec0ff */
[----:B------:R-:W-:Y:S01]  /*13d0*/  UIADD3 UR5, UR41, 0x5180, URZ ;  /* 0x0000518029057890 */ /* 0x000fe2000fffe03f */
[--C-:B------:R-:W-:Y:S01]  /*13e0*/  SHF.R.S32.HI R91, RZ, 0x1f, R90.reuse ;  /* 0x0000001fff5b7819 */ /* 0x100fe2000001145a */
[----:B------:R-:W-:Y:S01]  /*13f0*/  USHF.R.U32.HI UR4, URZ, 0x4, UR4 ;  /* 0x000000043f047899 */ /* 0x000fe20008011604 */
[C-C-:B------:R-:W-:Y:S01]  /*1400*/  IMAD R97, R5.reuse, -0x10, -R90.reuse ;  /* 0xfffffff005617824 */ /* 0x140fe200078e0a5a */
[----:B------:R-:W-:Y:S01]  /*1410*/  USHF.R.U32.HI UR5, URZ, 0x4, UR5 ;  /* 0x000000043f057899 */ /* 0x000fe20008011605 */
[----:B------:R-:W-:Y:S01]  /*1420*/  IMAD.U32 R93, RZ, RZ, UR47 ;  /* 0x0000002fff5d7e24 */ /* 0x000fe2000f8e00ff */
[----:B------:R-:W-:Y:S01]  /*1430*/  ULOP3.LUT UR4, UR4, 0x3fff, URZ, 0xc0, !UPT ;  /* 0x00003fff04047892 */ /* 0x000fe2000f8ec03f */
[----:B------:R-:W-:Y:S01]  /*1440*/  IMAD.WIDE R90, R5, 0x10, R90 ;  /* 0x00000010055a7825 */ /* 0x000fe200078e025a */
[----:B------:R-:W-:Y:S01]  /*1450*/  ULOP3.LUT UR5, UR5, 0x3fff, URZ, 0xc0, !UPT ;  /* 0x00003fff05057892 */ /* 0x000fe2000f8ec03f */
[----:B------:R-:W-:Y:S01]  /*1460*/  LOP3.LUT R94, R94, 0x8, RZ, 0xc, !PT ;  /* 0x000000085e5e7812 */ /* 0x000fe200078e0cff */
[----:B------:R-:W-:Y:S01]  /*1470*/  ULOP3.LUT UR44, UR4, 0x10000, URZ, 0xfc, !UPT ;  /* 0x00010000042c7892 */ /* 0x000fe2000f8efc3f */
[----:B------:R-:W-:Y:S01]  /*1480*/  VIADD R95, R93, UR42 ;  /* 0x0000002a5d5f7c36 */ /* 0x000fe20008000000 */
[----:B------:R-:W-:Y:S01]  /*1490*/  LOP3.LUT R96, R96, 0x18, RZ, 0x3c, !PT ;  /* 0x0000001860607812 */ /* 0x000fe200078e3cff */
[----:B------:R-:W-:Y:S01]  /*14a0*/  VIADD R97, R97, UR6 ;  /* 0x0000000661617c36 */ /* 0x000fe20008000000 */
[----:B------:R-:W-:-:S12]  /*14b0*/  ULOP3.LUT UR45, UR5, 0x10000, URZ, 0xfc, !UPT ;  /* 0x00010000052d7892 */ /* 0x000fd8000f8efc3f */
.L_x_166:
[----:B------:R-:W-:Y:S01]  /*14c0*/  SHF.L.U32 R0, R99, 0x1f, RZ ;  /* 0x0000001f63007819 */ /* 0x000fe200000006ff */
[----:B------:R-:W-:Y:S02]  /*14d0*/  ULDC UR4, c[0x0][0x28c] ;  /* 0x0000a30000047ab9 */ /* 0x000fe40000000800 */
[----:B------:R-:W-:Y:S01]  /*14e0*/  ISETP.LT.AND P1, PT, RZ, UR4, PT ;  /* 0x00000004ff007c0c */ /* 0x000fe2000bf21270 */
[----:B-1----:R-:W1:Y:S02]  /*14f0*/  SYNCS.PHASECHK.TRANS64.TRYWAIT P0, [R93+UR42], R0 ;  /* 0x000000005d0075a7 */ /* 0x002e64000800016a */
[----:B-1-34-:R-:W-:Y:S10]  /*1500*/  @!P0 BRA `(.L_x_15) ;  /* 0x0000005000cc8947 */ /* 0x01aff40003800000 */
.L_x_189:
[----:B------:R-:W-:Y:S05]  /*1510*/  @P1 BRA `(.L_x_16) ;  /* 0x0000000000401947 */ /* 0x000fea0003800000 */
[----:B-1----:R-:W-:Y:S01]  /*1520*/  MOV R0, 0x0 ;  /* 0x0000000000007802 */ /* 0x002fe20000000f00 */
[----:B------:R-:W-:Y:S01]  /*1530*/  ULDC.64 UR4, c[0x4][0x68] ;  /* 0x01001a0000047ab9 */ /* 0x000fe20000000a00 */
[----:B------:R-:W-:Y:S01]  /*1540*/  ULDC.64 UR6, c[0x4][0x8] ;  /* 0x0100020000067ab9 */ /* 0x000fe20000000a00 */
[----:B------:R-:W-:Y:S01]  /*1550*/  IMAD.U32 R4, RZ, RZ, UR4 ;  /* 0x00000004ff047e24 */ /* 0x000fe2000f8e00ff */
[----:B------:R1:W2:Y:S01]  /*1560*/  LDC.64 R14, c[0x4][R0] ;  /* 0x01000000000e7b82 */ /* 0x0002a20000000a00 */
[----:B------:R-:W-:Y:S01]  /*1570*/  IMAD.U32 R5, RZ, RZ, UR5 ;  /* 0x00000005ff057e24 */ /* 0x000fe2000f8e00ff */
[----:B------:R-:W-:Y:S01]  /*1580*/  ULDC.64 UR4, c[0x4][0x70] ;  /* 0x01001c0000047ab9 */ /* 0x000fe20000000a00 */
[----:B------:R-:W-:Y:S02]  /*1590*/  IMAD.U32 R10, RZ, RZ, UR6 ;  /* 0x00000006ff0a7e24 */ /* 0x000fe4000f8e00ff */
[----:B------:R-:W-:Y:S02]  /*15a0*/  IMAD.U32 R6, RZ, RZ, UR4 ;  /* 0x00000004ff067e24 */ /* 0x000fe4000f8e00ff */
[----:B------:R-:W-:-:S02]  /*15b0*/  IMAD.U32 R7, RZ, RZ, UR5 ;  /* 0x00000005ff077e24 */ /* 0x000fc4000f8e00ff */
[----:B------:R-:W-:Y:S02]  /*15c0*/  IMAD.U32 R11, RZ, RZ, UR7 ;  /* 0x00000007ff0b7e24 */ /* 0x000fe4000f8e00ff */
[----:B------:R-:W-:Y:S02]  /*15d0*/  IMAD.MOV.U32 R8, RZ, RZ, 0x1e1 ;  /* 0x000001e1ff087424 */ /* 0x000fe400078e00ff */
[----:B0-----:R-:W-:Y:S02]  /*15e0*/  IMAD.MOV.U32 R12, RZ, RZ, 0x1 ;  /* 0x00000001ff0c7424 */ /* 0x001fe400078e00ff */
[----:B-1----:R-:W-:-:S07]  /*15f0*/  IMAD.MOV.U32 R13, RZ, RZ, RZ ;  /* 0x000000ffff0d7224 */ /* 0x002fce00078e00ff */
[----:B------:R-:W-:-:S07]  /*1600*/  LEPC R20, `(.L_x_16) ;  /* 0x000000001014794e */ /* 0x000fce0000000000 */
[----:B--2--5:R-:W-:Y:S05]  /*1610*/  CALL.ABS.NOINC R14 ;  /* 0x000000000e007343 */ /* 0x024fea0003c00000 */
.L_x_16:
[----:B-1----:R-:W-:-:S04]  /*1620*/  LOP3.LUT R0, R16, 0x1, RZ, 0xfc, !PT ;  /* 0x0000000110007812 */ /* 0x002fc800078efcff */
[----:B------:R-:W-:-:S13]  /*1630*/  ISETP.NE.AND P0, PT, R0, 0x3, PT ;  /* 0x000000030000780c */ /* 0x000fda0003f05270 */
[----:B------:R-:W-:Y:S05]  /*1640*/  @!P0 BRA `(.L_x_17) ;  /* 0x0000000000048947 */ /* 0x000fea0003800000 */
[----:B------:R-:W-:Y:S01]  /*1650*/  BPT.TRAP 0x1 ;  /* 0x000000040000795c */ /* 0x000fe20000300000 */
.L_x_17:
[----:B------:R-:W-:Y:S02]  /*1660*/  IMAD.U32 R3, RZ, RZ, UR38 ;  /* 0x00000026ff037e24 */ /* 0x000fe4000f8e00ff */
[----:B------:R-:W-:-:S03]  /*1670*/  IMAD.U32 R0, RZ, RZ, UR39 ;  /* 0x00000027ff007e24 */ /* 0x000fc6000f8e00ff */
[----:B------:R-:W-:Y:S02]  /*1680*/  LEA R3, R3, UR41, 0x3 ;  /* 0x0000002903037c11 */ /* 0x000fe4000f8e18ff */
[----:B------:R-:W-:-:S04]  /*1690*/  SHF.L.U32 R0, R0, 0x1f, RZ ;  /* 0x0000001f00007819 */ /* 0x000fc800000006ff */
[----:B------:R1:W2:Y:S01]  /*16a0*/  SYNCS.PHASECHK.TRANS64.TRYWAIT P1, [R3+URZ], R0 ;  /* 0x00000000030075a7 */ /* 0x0002a2000802017f */
[----:B------:R-:W-:Y:S05]  /*16b0*/  @!P0 BRA `(.L_x_18) ;  /* 0x0000000000048947 */ /* 0x000fea0003800000 */
[----:B------:R-:W-:Y:S01]  /*16c0*/  BPT.TRAP 0x1 ;  /* 0x000000040000795c */ /* 0x000fe20000300000 */
.L_x_18:
[----:B--2---:R-:W-:Y:S05]  /*16d0*/  @P1 BRA `(.L_x_19) ;  /* 0x0000000000081947 */ /* 0x004fea0003800000 */
[----:B------:R-:W2:Y:S02]  /*16e0*/  SYNCS.PHASECHK.TRANS64.TRYWAIT P1, [R3+URZ], R0 ;  /* 0x00000000030075a7 */ /* 0x000ea4000802017f */
[----:B--2---:R-:W-:Y:S05]  /*16f0*/  @!P1 BRA `(.L_x_20) ;  /* 0x0000005000649947 */ /* 0x004fea0003800000 */
.L_x_19:
[----:B------:R-:W-:Y:S05]  /*1700*/  WARPSYNC.ALL ;  /* 0x0000000000007948 */ /* 0x000fea0003800000 */
[----:B------:R-:W-:Y:S01]  /*1710*/  ULEA UR4, UR38, UR44, 0x8 ;  /* 0x0000002c26047291 */ /* 0x000fe2000f8e403f */
[----:B------:R-:W-:Y:S01]  /*1720*/  WARPGROUP.ARRIVE ;  /* 0x00000000000079c5 */ /* 0x000fe20000000000 */
[----:B------:R-:W-:Y:S01]  /*1730*/  ULEA UR6, UR38, UR45, 0x9 ;  /* 0x0000002d26067291 */ /* 0x000fe2000f8e483f */
[----:B-12---:R-:W-:Y:S01]  /*1740*/  IMAD.U32 R0, RZ, RZ, UR43 ;  /* 0x0000002bff007e24 */ /* 0x006fe2000f8e00ff */
[----:B------:R-:W-:Y:S01]  /*1750*/  UMOV UR5, 0x80000020 ;  /* 0x8000002000057882 */ /* 0x000fe20000000000 */
[----:B------:R-:W-:-:S03]  /*1760*/  UMOV UR7, 0x80000020 ;  /* 0x8000002000077882 */ /* 0x000fc60000000000 */
[----:B------:R-:W-:-:S03]  /*1770*/  ISETP.GE.AND P1, PT, R0, 0x1, PT ;  /* 0x000000010000780c */ /* 0x000fc60003f26270 */
[----:B------:R-:W-:Y:S01]  /*1780*/  IGMMA.64x128x32.S8.S8 R24, gdesc[UR4], RZ, !UPT, gsb0 ;  /* 0x03600000041879f1 */ /* 0x000fe2000c0410ff */
[----:B------:R-:W-:Y:S02]  /*1790*/  UIADD3 UR4, UR4, 0x2, URZ ;  /* 0x0000000204047890 */ /* 0x000fe4000fffe03f */
[----:B------:R-:W-:Y:S01]  /*17a0*/  UIADD3 UR6, UR6, 0x2, URZ ;  /* 0x0000000206067890 */ /* 0x000fe2000fffe03f */
[----:B------:R-:W-:Y:S01]  /*17b0*/  UMOV UR5, 0x80000020 ;  /* 0x8000002000057882 */ /* 0x000fe20000000000 */
[----:B------:R-:W-:Y:S01]  /*17c0*/  UMOV UR7, 0x80000020 ;  /* 0x8000002000077882 */ /* 0x000fe20000000000 */
[----:B------:R-:W-:Y:S02]  /*17d0*/  WARPGROUP.DEPBAR.LE gsb0, 0x0 ;  /* 0x00008000000079c5 */ /* 0x000fe40000010000 */
[----:B------:R-:W-:-:S06]  /*17e0*/  WARPGROUP.ARRIVE ;  /* 0x00000000000079c5 */ /* 0x000fcc0000000000 */
[----:B------:R-:W-:Y:S03]  /*17f0*/  IGMMA.64x128x32.S8.S8 R24, gdesc[UR4], R24, gsb0 ;  /* 0x03600000041879f1 */ /* 0x000fe60008041018 */
[----:B------:R-:W-:Y:S02]  /*1800*/  WARPGROUP.DEPBAR.LE gsb0, 0x0 ;  /* 0x00008000000079c5 */ /* 0x000fe40000010000 */
[----:B------:R-:W-:Y:S05]  /*1810*/  @!P1 BRA `(.L_x_21) ;  /* 0x0000000000d09947 */ /* 0x000fea0003800000 */
[----:B------:R-:W-:Y:S01]  /*1820*/  UIADD3 UR4, UR38, 0x1, URZ ;  /* 0x0000000126047890 */ /* 0x000fe2000fffe03f */
[----:B------:R-:W-:Y:S01]  /*1830*/  IMAD.U32 R0, RZ, RZ, UR43 ;  /* 0x0000002bff007e24 */ /* 0x000fe2000f8e00ff */
[----:B------:R-:W-:Y:S02]  /*1840*/  UMOV UR9, UR38 ;  /* 0x0000002600097c82 */ /* 0x000fe40008000000 */
[----:B------:R-:W-:-:S04]  /*1850*/  UISETP.NE.AND UP0, UPT, UR4, 0x5, UPT ;  /* 0x000000050400788c */ /* 0x000fc8000bf05270 */
[----:B------:R-:W-:Y:S02]  /*1860*/  USEL UR5, URZ, 0x1, UP0 ;  /* 0x000000013f057887 */ /* 0x000fe40008000000 */
[----:B------:R-:W-:Y:S02]  /*1870*/  USEL UR8, UR4, URZ, UP0 ;  /* 0x0000003f04087287 */ /* 0x000fe40008000000 */
[----:B------:R-:W-:-:S06]  /*1880*/  ULOP3.LUT UR5, UR39, UR5, URZ, 0x3c, !UPT ;  /* 0x0000000527057292 */ /* 0x000fcc000f8e3c3f */
[----:B------:R-:W-:-:S07]  /*1890*/  IMAD.U32 R5, RZ, RZ, UR5 ;  /* 0x00000005ff057e24 */ /* 0x000fce000f8e00ff */
.L_x_28:
[----:B-12---:R-:W-:Y:S05]  /*18a0*/  @!P0 BRA `(.L_x_22) ;  /* 0x0000000000048947 */ /* 0x006fea0003800000 */
[----:B------:R-:W-:Y:S01]  /*18b0*/  BPT.TRAP 0x1 ;  /* 0x000000040000795c */ /* 0x000fe20000300000 */
.L_x_22:
[----:B------:R-:W-:Y:S01]  /*18c0*/  ULEA UR4, UR8, UR41, 0x3 ;  /* 0x0000002908047291 */ /* 0x000fe2000f8e183f */
[----:B------:R-:W-:-:S08]  /*18d0*/  SHF.L.U32 R3, R5, 0x1f, RZ ;  /* 0x0000001f05037819 */ /* 0x000fd000000006ff */
[----:B------:R1:W2:Y:S01]  /*18e0*/  SYNCS.PHASECHK.TRANS64.TRYWAIT P1, [UR4], R3 ;  /* 0x00000003ff0075a7 */ /* 0x0002a20008020144 */
[----:B------:R-:W-:Y:S05]  /*18f0*/  @!P0 BRA `(.L_x_23) ;  /* 0x0000000000048947 */ /* 0x000fea0003800000 */
[----:B------:R-:W-:Y:S01]  /*1900*/  BPT.TRAP 0x1 ;  /* 0x000000040000795c */ /* 0x000fe20000300000 */
.L_x_23:
[----:B--2---:R-:W-:Y:S05]  /*1910*/  @P1 BRA `(.L_x_24) ;  /* 0x0000000000081947 */ /* 0x004fea0003800000 */
[----:B------:R-:W2:Y:S02]  /*1920*/  SYNCS.PHASECHK.TRANS64.TRYWAIT P1, [UR4], R3 ;  /* 0x00000003ff0075a7 */ /* 0x000ea40008020144 */
[----:B--2---:R-:W-:Y:S05]  /*1930*/  @!P1 BRA `(.L_x_25) ;  /* 0x0000004c00e89947 */ /* 0x004fea0003800000 */
.L_x_24:
[----:B------:R-:W-:Y:S01]  /*1940*/  ULEA UR4, UR8, UR44, 0x8 ;  /* 0x0000002c08047291 */ /* 0x000fe2000f8e403f */
[----:B------:R-:W-:Y:S01]  /*1950*/  WARPGROUP.ARRIVE ;  /* 0x00000000000079c5 */ /* 0x000fe20000000000 */
[----:B------:R-:W-:Y:S01]  /*1960*/  ULEA UR6, UR8, UR45, 0x9 ;  /* 0x0000002d08067291 */ /* 0x000fe2000f8e483f */
[----:B------:R-:W-:Y:S01]  /*1970*/  UMOV UR5, 0x80000020 ;  /* 0x8000002000057882 */ /* 0x000fe20000000000 */
[----:B------:R-:W-:-:S07]  /*1980*/  UMOV UR7, 0x80000020 ;  /* 0x8000002000077882 */ /* 0x000fce0000000000 */
[----:B------:R-:W-:Y:S01]  /*1990*/  IGMMA.64x128x32.S8.S8 R24, gdesc[UR4], R24, gsb0 ;  /* 0x03600000041879f1 */ /* 0x000fe20008041018 */
        /* <DEDUP_REMOVED lines=9> */
[----:B------:R-:W-:Y:S01]  /*1a30*/  BPT.TRAP 0x1 ;  /* 0x000000040000795c */ /* 0x000fe20000300000 */
.L_x_26:
[----:B------:R-:W-:Y:S01]  /*1a40*/  ULEA UR4, UR9, UR41, 0x3 ;  /* 0x0000002909047291 */ /* 0x000fe2000f8e183f */
[----:B------:R-:W-:-:S03]  /*1a50*/  ISETP.GT.U32.AND P1, PT, R16, 0x1, PT ;  /* 0x000000011000780c */ /* 0x000fc60003f24070 */
[----:B------:R-:W-:-:S04]  /*1a60*/  UIADD3 UR4, UR4, 0x28, URZ ;  /* 0x0000002804047890 */ /* 0x000fc8000fffe03f */
[----:B------:R-:W-:-:S09]  /*1a70*/  UPRMT UR4, URZ, 0x654, UR4 ;  /* 0x000006543f047896 */ /* 0x000fd20008000004 */
[----:B------:R-:W-:Y:S01]  /*1a80*/  SYNCS.ARRIVE.TRANS64.RED.A1T0 RZ, [UR4], RZ ;  /* 0x000000ffffff79a7 */ /* 0x000fe20008100404 */
[----:B------:R-:W-:Y:S05]  /*1a90*/  @P1 BRA `(.L_x_27) ;  /* 0x0000000000041947 */ /* 0x000fea0003800000 */
[----:B------:R-:W-:Y:S01]  /*1aa0*/  BPT.TRAP 0x1 ;  /* 0x000000040000795c */ /* 0x000fe20000300000 */
.L_x_27:
[----:B------:R-:W-:Y:S01]  /*1ab0*/  UIADD3 UR8, UR8, 0x1, URZ ;  /* 0x0000000108087890 */ /* 0x000fe2000fffe03f */
[C---:B------:R-:W-:Y:S01]  /*1ac0*/  ISETP.GT.AND P1, PT, R0.reuse, 0x1, PT ;  /* 0x000000010000780c */ /* 0x040fe20003f24270 */
[----:B------:R-:W-:Y:S01]  /*1ad0*/  UIADD3 UR9, UR9, 0x1, URZ ;  /* 0x0000000109097890 */ /* 0x000fe2000fffe03f */
[----:B------:R-:W-:Y:S01]  /*1ae0*/  VIADD R0, R0, 0xffffffff ;  /* 0xffffffff00007836 */ /* 0x000fe20000000000 */
[----:B------:R-:W-:Y:S02]  /*1af0*/  UISETP.NE.AND UP0, UPT, UR8, 0x5, UPT ;  /* 0x000000050800788c */ /* 0x000fe4000bf05270 */
[----:B------:R-:W-:Y:S02]  /*1b00*/  UISETP.NE.AND UP1, UPT, UR9, 0x5, UPT ;  /* 0x000000050900788c */ /* 0x000fe4000bf25270 */
[----:B------:R-:W-:Y:S02]  /*1b10*/  USEL UR4, URZ, 0x1, UP0 ;  /* 0x000000013f047887 */ /* 0x000fe40008000000 */
[----:B------:R-:W-:-:S02]  /*1b20*/  USEL UR8, UR8, URZ, UP0 ;  /* 0x0000003f08087287 */ /* 0x000fc40008000000 */
[----:B------:R-:W-:Y:S02]  /*1b30*/  USEL UR9, UR9, URZ, UP1 ;  /* 0x0000003f09097287 */ /* 0x000fe40008800000 */
[----:B------:R-:W-:Y:S01]  /*1b40*/  LOP3.LUT R5, R5, UR4, RZ, 0x3c, !PT ;  /* 0x0000000405057c12 */ /* 0x000fe2000f8e3cff */
[----:B------:R-:W-:Y:S09]  /*1b50*/  @P1 BRA `(.L_x_28) ;  /* 0xfffffffc00501947 */ /* 0x000ff2000383ffff */
.L_x_21:
[----:B------:R-:W3:Y:S01]  /*1b60*/  LDC R0, c[0x0][0x28c] ;  /* 0x0000a300ff007b82 */ /* 0x000ee20000000800 */
[----:B------:R4:W-:Y:S01]  /*1b70*/  SYNCS.ARRIVE.TRANS64.A1T0 RZ, [R94+UR47], RZ ;  /* 0x000000ff5eff79a7 */ /* 0x0009e2000810002f */
[----:B---3--:R-:W-:-:S13]  /*1b80*/  ISETP.GE.AND P1, PT, R0, 0x1, PT ;  /* 0x000000010000780c */ /* 0x008fda0003f26270 */
[----:B----4-:R-:W-:Y:S05]  /*1b90*/  @!P1 BRA `(.L_x_29) ;  /* 0x0000000000349947 */ /* 0x010fea0003800000 */
[----:B------:R-:W-:Y:S05]  /*1ba0*/  @!P0 BRA `(.L_x_30) ;  /* 0x0000000000048947 */ /* 0x000fea0003800000 */
[----:B------:R-:W-:Y:S01]  /*1bb0*/  BPT.TRAP 0x1 ;  /* 0x000000040000795c */ /* 0x000fe20000300000 */
.L_x_30:
[----:B------:R-:W-:Y:S01]  /*1bc0*/  UIADD3 UR6, UR43, UR38, URZ ;  /* 0x000000262b067290 */ /* 0x000fe2000fffe03f */
[----:B------:R-:W-:-:S03]  /*1bd0*/  ISETP.GT.U32.AND P0, PT, R16, 0x1, PT ;  /* 0x000000011000780c */ /* 0x000fc60003f04070 */
[----:B------:R-:W-:-:S04]  /*1be0*/  UIMAD.WIDE.U32 UR4, UR6, -0x33333333, URZ ;  /* 0xcccccccd060478a5 */ /* 0x000fc8000f8e003f */
[----:B------:R-:W-:-:S04]  /*1bf0*/  USHF.R.U32.HI UR4, URZ, 0x2, UR5 ;  /* 0x000000023f047899 */ /* 0x000fc80008011605 */
[----:B------:R-:W-:-:S04]  /*1c00*/  UIMAD UR6, UR4, -0x5, UR6 ;  /* 0xfffffffb040678a4 */ /* 0x000fc8000f8e0206 */
[----:B------:R-:W-:-:S04]  /*1c10*/  ULEA UR6, UR6, UR41, 0x3 ;  /* 0x0000002906067291 */ /* 0x000fc8000f8e183f */
[----:B------:R-:W-:-:S04]  /*1c20*/  UIADD3 UR6, UR6, 0x28, URZ ;  /* 0x0000002806067890 */ /* 0x000fc8000fffe03f */
[----:B------:R-:W-:-:S09]  /*1c30*/  UPRMT UR6, URZ, 0x654, UR6 ;  /* 0x000006543f067896 */ /* 0x000fd20008000006 */
[----:B------:R-:W-:Y:S01]  /*1c40*/  SYNCS.ARRIVE.TRANS64.RED.A1T0 RZ, [UR6], RZ ;  /* 0x000000ffffff79a7 */ /* 0x000fe20008100406 */
[----:B------:R-:W-:Y:S05]  /*1c50*/  @P0 BRA `(.L_x_29) ;  /* 0x0000000000040947 */ /* 0x000fea0003800000 */
[----:B------:R-:W-:Y:S01]  /*1c60*/  BPT.TRAP 0x1 ;  /* 0x000000040000795c */ /* 0x000fe20000300000 */
.L_x_29:
[----:B------:R-:W-:Y:S01]  /*1c70*/  SHF.L.U32 R0, R99, 0x1f, RZ ;  /* 0x0000001f63007819 */ /* 0x000fe200000006ff */
[----:B------:R-:W-:Y:S01]  /*1c80*/  UIADD3 UR38, UR46, UR38, URZ ;  /* 0x000000262e267290 */ /* 0x000fe2000fffe03f */
[----:B------:R-:W3:Y:S01]  /*1c90*/  LDC R7, c[0x0][0x288] ;  /* 0x0000a200ff077b82 */ /* 0x000ee20000000800 */
[----:B------:R-:W-:Y:S01]  /*1ca0*/  UISETP.GE.U32.AND UP1, UPT, UR46, 0x5, UPT ;  /* 0x000000052e00788c */ /* 0x000fe2000bf26070 */
[----:B------:R-:W-:Y:S01]  /*1cb0*/  IMAD.SHL.U32 R8, R92, 0x2, RZ ;  /* 0x000000025c087824 */ /* 0x000fe200078e00ff */
[----:B------:R-:W-:Y:S02]  /*1cc0*/  UISETP.GT.U32.AND UP0, UPT, UR38, 0x4, UPT ;  /* 0x000000042600788c */ /* 0x000fe4000bf04070 */
[----:B------:R-:W-:Y:S02]  /*1cd0*/  UIMAD.WIDE.U32 UR4, UR38, -0x33333333, URZ ;  /* 0xcccccccd260478a5 */ /* 0x000fe4000f8e003f */
[----:B------:R-:W-:Y:S01]  /*1ce0*/  UISETP.LT.U32.AND UP0, UPT, UR46, 0x5, UP0 ;  /* 0x000000052e00788c */ /* 0x000fe20008701070 */
[----:B------:R-:W4:Y:S01]  /*1cf0*/  SYNCS.PHASECHK.TRANS64.TRYWAIT P0, [R93+UR42+0x10], R0 ;  /* 0x000010005d0075a7 */ /* 0x000f22000800016a */
[----:B------:R-:W-:Y:S01]  /*1d00*/  USHF.R.U32.HI UR4, URZ, 0x2, UR5 ;  /* 0x000000023f047899 */ /* 0x000fe20008011605 */
[----:B------:R-:W-:Y:S01]  /*1d10*/  SHF.R.S32.HI R9, RZ, 0x1f, R8 ;  /* 0x0000001fff097819 */ /* 0x000fe20000011408 */
[----:B------:R-:W-:-:S02]  /*1d20*/  USEL UR6, URZ, 0x1, !UP0 ;  /* 0x000000013f067887 */ /* 0x000fc4000c000000 */
[----:B------:R-:W-:Y:S02]  /*1d30*/  UIMAD UR38, UR4, -0x5, UR38 ;  /* 0xfffffffb042678a4 */ /* 0x000fe4000f8e0226 */
[----:B------:R-:W-:-:S04]  /*1d40*/  ULOP3.LUT UR39, UR39, UR6, URZ, 0x3c, !UPT ;  /* 0x0000000627277292 */ /* 0x000fc8000f8e3c3f */
[----:B------:R-:W-:Y:S01]  /*1d50*/  @UP1 ULOP3.LUT UR39, UR39, 0x1, UR4, 0x78, !UPT ;  /* 0x0000000127271892 */ /* 0x000fe2000f8e7804 */
[----:B---34-:R-:W-:Y:S11]  /*1d60*/  @!P0 BRA `(.L_x_31) ;  /* 0x0000004800f48947 */ /* 0x018ff60003800000 */
.L_x_190:
[----:B---3--:R-:W-:Y:S01]  /*1d70*/  IMAD.SHL.U32 R0, R19, 0x40, RZ ;  /* 0x0000004013007824 */ /* 0x008fe200078e00ff */
[----:B------:R-:W-:Y:S01]  /*1d80*/  ULDC UR6, c[0x0][0x284] ;  /* 0x0000a10000067ab9 */ /* 0x000fe20000000800 */
[----:B------:R-:W-:Y:S01]  /*1d90*/  IMAD.SHL.U32 R22, R22, 0x80, RZ ;  /* 0x0000008016167824 */ /* 0x000fe200078e00ff */
[----:B------:R-:W-:Y:S01]  /*1da0*/  SHF.R.S32.HI R15, RZ, 0x1f, R2 ;  /* 0x0000001fff0f7819 */ /* 0x000fe20000011402 */
[----:B------:R-:W-:Y:S01]  /*1db0*/  ULDC.64 UR4, c[0x0][0x5d0] ;  /* 0x0001740000047ab9 */ /* 0x000fe20000000a00 */
[----:B------:R-:W-:Y:S01]  /*1dc0*/  ISETP.GE.AND P0, PT, R0, UR6, PT ;  /* 0x0000000600007c0c */ /* 0x000fe2000bf06270 */
[----:B--2---:R-:W-:Y:S01]  /*1dd0*/  IMAD.WIDE.U32 R4, R2, UR4, R8 ;  /* 0x0000000402047c25 */ /* 0x004fe2000f8e0008 */
[----:B------:R-:W-:Y:S02]  /*1de0*/  SHF.R.S32.HI R14, RZ, 0x1f, R22 ;  /* 0x0000001fff0e7819 */ /* 0x000fe40000011416 */
[C---:B------:R-:W-:Y:S01]  /*1df0*/  ISETP.GE.OR P0, PT, R22.reuse, R7, P0 ;  /* 0x000000071600720c */ /* 0x040fe20000706670 */
[----:B-1----:R-:W-:Y:S01]  /*1e00*/  IMAD R3, R15, UR4, RZ ;  /* 0x000000040f037c24 */ /* 0x002fe2000f8e02ff */
[----:B------:R-:W-:-:S03]  /*1e10*/  IADD3 R4, P1, R22, R4, RZ ;  /* 0x0000000416047210 */ /* 0x000fc60007f3e0ff */
[----:B------:R-:W-:-:S05]  /*1e20*/  IMAD R3, R2, UR5, R3 ;  /* 0x0000000502037c24 */ /* 0x000fca000f8e0203 */
[----:B------:R-:W-:-:S03]  /*1e30*/  IADD3.X R5, R14, R5, R3, P1, !PT ;  /* 0x000000050e057210 */ /* 0x000fc60000ffe403 */
[----:B------:R-:W-:Y:S05]  /*1e40*/  @P0 BRA `(.L_x_32) ;  /* 0x0000003000b00947 */ /* 0x000fea0003800000 */
[----:B------:R-:W1:Y:S01]  /*1e50*/  LDC.64 R10, c[0x0][0x5c8] ;  /* 0x00017200ff0a7b82 */ /* 0x000e620000000a00 */
[----:B0-----:R-:W-:Y:S01]  /*1e60*/  IMAD.WIDE R12, R19, 0x40, R90 ;  /* 0x00000040130c7825 */ /* 0x001fe200078e025a */
[----:B------:R-:W-:Y:S01]  /*1e70*/  ULDC.64 UR4, c[0x0][0x5c0] ;  /* 0x0001700000047ab9 */ /* 0x000fe20000000a00 */
[----:B------:R-:W-:Y:S02]  /*1e80*/  BSSY B0, `(.L_x_32) ;  /* 0x0000328000007945 */ /* 0x000fe40003800000 */
[----:B------:R-:W-:Y:S02]  /*1e90*/  IMAD.IADD R102, R97, 0x1, -R0 ;  /* 0x0000000161667824 */ /* 0x000fe400078e0a00 */
[-C--:B-1----:R-:W-:Y:S02]  /*1ea0*/  IMAD R3, R13, R10.reuse, RZ ;  /* 0x0000000a0d037224 */ /* 0x082fe400078e02ff */
[----:B------:R-:W-:-:S04]  /*1eb0*/  IMAD.WIDE.U32 R4, R12, R10, R4 ;  /* 0x0000000a0c047225 */ /* 0x000fc800078e0004 */
[----:B------:R-:W-:Y:S01]  /*1ec0*/  IMAD R3, R12, R11, R3 ;  /* 0x0000000b0c037224 */ /* 0x000fe200078e0203 */
[----:B------:R-:W-:-:S03]  /*1ed0*/  IADD3 R4, P0, R4, UR4, RZ ;  /* 0x0000000404047c10 */ /* 0x000fc6000ff1e0ff */
[----:B------:R-:W-:Y:S01]  /*1ee0*/  IMAD.IADD R3, R5, 0x1, R3 ;  /* 0x0000000105037824 */ /* 0x000fe200078e0203 */
[----:B------:R-:W-:-:S04]  /*1ef0*/  LEA R6, P1, R10, R4, 0x3 ;  /* 0x000000040a067211 */ /* 0x000fc800078218ff */
[----:B------:R-:W-:Y:S01]  /*1f00*/  IADD3.X R5, R3, UR5, RZ, P0, !PT ;  /* 0x0000000503057c10 */ /* 0x000fe200087fe4ff */
[----:B------:R-:W-:Y:S01]  /*1f10*/  IMAD R3, R92, -0x2, R7 ;  /* 0xfffffffe5c037824 */ /* 0x000fe200078e0207 */
[----:B-----5:R-:W-:Y:S02]  /*1f20*/  ISETP.NE.AND P0, PT, R89, RZ, PT ;  /* 0x000000ff5900720c */ /* 0x020fe40003f05270 */
[----:B------:R-:W-:Y:S01]  /*1f30*/  LEA.HI.X R7, R10, R5, R11, 0x3, P1 ;  /* 0x000000050a077211 */ /* 0x000fe200008f1c0b */
[----:B------:R-:W-:-:S10]  /*1f40*/  IMAD.IADD R0, R3, 0x1, -R22 ;  /* 0x0000000103007824 */ /* 0x000fd400078e0a16 */
[----:B------:R-:W-:Y:S05]  /*1f50*/  @!P0 BRA `(.L_x_33) ;  /* 0x0000002400608947 */ /* 0x000fea0003800000 */
[----:B------:R-:W0:Y:S01]  /*1f60*/  LDC.64 R20, c[0x0][0x5b0] ;  /* 0x00016c00ff147b82 */ /* 0x000e220000000a00 */
[----:B------:R-:W-:Y:S01]  /*1f70*/  ULDC.64 UR4, c[0x0][0x5b8] ;  /* 0x00016e0000047ab9 */ /* 0x000fe20000000a00 */
[----:B------:R-:W-:Y:S01]  /*1f80*/  ISETP.GE.AND P1, PT, R102, 0x1, PT ;  /* 0x000000016600780c */ /* 0x000fe20003f26270 */
[----:B------:R-:W-:Y:S01]  /*1f90*/  IMAD.WIDE.U32 R8, R2, UR4, R8 ;  /* 0x0000000402087c25 */ /* 0x000fe2000f8e0008 */
[----:B------:R-:W-:Y:S02]  /*1fa0*/  BSSY B1, `(.L_x_34) ;  /* 0x000000e000017945 */ /* 0x000fe40003800000 */
[----:B------:R-:W-:Y:S01]  /*1fb0*/  ISETP.LT.OR P5, PT, R0, 0x1, !P1 ;  /* 0x000000010000780c */ /* 0x000fe20004fa1670 */
[----:B------:R-:W-:Y:S01]  /*1fc0*/  IMAD R3, R15, UR4, RZ ;  /* 0x000000040f037c24 */ /* 0x000fe2000f8e02ff */
[----:B------:R-:W1:Y:S01]  /*1fd0*/  LDC.64 R100, c[0x0][0x5a8] ;  /* 0x00016a00ff647b82 */ /* 0x000e620000000a00 */
[----:B------:R-:W-:Y:S02]  /*1fe0*/  IADD3 R10, P0, R22, R8, RZ ;  /* 0x00000008160a7210 */ /* 0x000fe40007f1e0ff */
[----:B------:R-:W-:-:S05]  /*1ff0*/  IMAD R3, R2, UR5, R3 ;  /* 0x0000000502037c24 */ /* 0x000fca000f8e0203 */
[----:B------:R-:W-:Y:S01]  /*2000*/  IADD3.X R11, R14, R9, R3, P0, !PT ;  /* 0x000000090e0b7210 */ /* 0x000fe200007fe403 */
[-C--:B0-----:R-:W-:Y:S02]  /*2010*/  IMAD R8, R13, R20.reuse, RZ ;  /* 0x000000140d087224 */ /* 0x081fe400078e02ff */
[----:B------:R-:W-:-:S04]  /*2020*/  IMAD.WIDE.U32 R2, R12, R20, R10 ;  /* 0x000000140c027225 */ /* 0x000fc800078e000a */
[----:B------:R-:W-:Y:S01]  /*2030*/  IMAD R19, R12, R21, R8 ;  /* 0x000000150c137224 */ /* 0x000fe200078e0208 */
[----:B-1----:R-:W-:-:S04]  /*2040*/  IADD3 R2, P0, R2, R100, RZ ;  /* 0x0000006402027210 */ /* 0x002fc80007f1e0ff */
[----:B------:R-:W-:Y:S01]  /*2050*/  IADD3.X R3, R101, R3, R19, P0, !PT ;  /* 0x0000000365037210 */ /* 0x000fe200007fe413 */
[----:B------:R-:W-:Y:S08]  /*2060*/  @P5 BRA `(.L_x_35) ;  /* 0x0000000000045947 */ /* 0x000ff00003800000 */
[----:B------:R0:W5:Y:S02]  /*2070*/  LDG.E.U8 R98, desc[UR36][R2.64] ;  /* 0x0000002402627981 */ /* 0x000164000c1e1100 */
.L_x_35:
[----:B------:R-:W-:Y:S05]  /*2080*/  BSYNC B1 ;  /* 0x0000000000017941 */ /* 0x000fea0003800000 */
.L_x_34:
[----:B-----5:R-:W-:Y:S01]  /*2090*/  LOP3.LUT R13, R98, 0xffff, RZ, 0xc0, !PT ;  /* 0x0000ffff620d7812 */ /* 0x020fe200078ec0ff */
[----:B------:R-:W-:Y:S01]  /*20a0*/  IMAD.SHL.U32 R8, R20, 0x8, RZ ;  /* 0x0000000814087824 */ /* 0x000fe200078e00ff */
[----:B------:R-:W-:Y:S01]  /*20b0*/  ISETP.LT.OR P2, PT, R0, 0x2, !P1 ;  /* 0x000000020000780c */ /* 0x000fe20004f41670 */
[----:B------:R-:W-:Y:S01]  /*20c0*/  BSSY B1, `(.L_x_36) ;  /* 0x000000e000017945 */ /* 0x000fe20003800000 */
[----:B------:R-:W-:Y:S02]  /*20d0*/  PRMT R14, R13, 0x8880, RZ ;  /* 0x000088800d0e7816 */ /* 0x000fe400000000ff */
[----:B------:R-:W-:Y:S02]  /*20e0*/  SHF.L.U64.HI R9, R20, 0x3, R21 ;  /* 0x0000000314097819 */ /* 0x000fe40000010215 */
[----:B------:R-:W-:Y:S01]  /*20f0*/  ISETP.GE.AND P0, PT, R102, 0x9, PT ;  /* 0x000000096600780c */ /* 0x000fe20003f06270 */
[----:B------:R-:W-:Y:S02]  /*2100*/  IMAD R13, R14, R89, RZ ;  /* 0x000000590e0d7224 */ /* 0x000fe400078e02ff */
[----:B------:R-:W-:-:S04]  /*2110*/  IMAD.WIDE.U32 R8, R12, R20, R8 ;  /* 0x000000140c087225 */ /* 0x000fc800078e0008 */
[----:B------:R-:W-:Y:S01]  /*2120*/  @!P5 IMAD R15, R24, R88, R13 ;  /* 0x00000058180fd224 */ /* 0x000fe200078e020d */
[----:B------:R-:W-:Y:S01]  /*2130*/  IADD3 R8, P3, P4, R10, R100, R8 ;  /* 0x000000640a087210 */ /* 0x000fe20007c7e008 */
[----:B------:R-:W-:-:S03]  /*2140*/  IMAD.IADD R14, R19, 0x1, R9 ;  /* 0x00000001130e7824 */ /* 0x000fc600078e0209 */
[----:B------:R1:W-:Y:S01]  /*2150*/  @!P5 STG.E.U8 desc[UR36][R4.64], R15 ;  /* 0x0000000f0400d986 */ /* 0x0003e2000c101124 */
[----:B------:R-:W-:Y:S08]  /*2160*/  @P2 BRA `(.L_x_37) ;  /* 0x00000000000c2947 */ /* 0x000ff00003800000 */
[----:B------:R-:W2:Y:S02]  /*2170*/  LDG.E.U8 R98, desc[UR36][R2.64+0x1] ;  /* 0x0000012402627981 */ /* 0x000ea4000c1e1100 */
[----:B--2---:R-:W-:-:S05]  /*2180*/  PRMT R12, R98, 0x8880, RZ ;  /* 0x00008880620c7816 */ /* 0x004fca00000000ff */
[----:B------:R-:W-:-:S07]  /*2190*/  IMAD R13, R12, R89, RZ ;  /* 0x000000590c0d7224 */ /* 0x000fce00078e02ff */
.L_x_37:
[----:B------:R-:W-:Y:S05]  /*21a0*/  BSYNC B1 ;  /* 0x0000000000017941 */ /* 0x000fea0003800000 */
.L_x_36:
[C---:B------:R-:W-:Y:S01]  /*21b0*/  ISETP.LT.OR P5, PT, R0.reuse, 0x1, !P0 ;  /* 0x000000010000780c */ /* 0x040fe200047a1670 */
[----:B------:R-:W-:Y:S01]  /*21c0*/  @!P2 IMAD R25, R25, R88, R13 ;  /* 0x000000581919a224 */ /* 0x000fe200078e020d */
[----:B------:R-:W-:Y:S01]  /*21d0*/  BSSY B1, `(.L_x_38) ;  /* 0x000000a000017945 */ /* 0x000fe20003800000 */
[----:B------:R-:W-:Y:S02]  /*21e0*/  IADD3.X R9, R11, R101, R14, P3, P4 ;  /* 0x000000650b097210 */ /* 0x000fe40001fe840e */
[C---:B------:R-:W-:Y:S01]  /*21f0*/  ISETP.LT.OR P3, PT, R0.reuse, 0x2, !P0 ;  /* 0x000000020000780c */ /* 0x040fe20004761670 */
[----:B------:R2:W-:Y:S01]  /*2200*/  @!P2 STG.E.U8 desc[UR36][R4.64+0x1], R25 ;  /* 0x000001190400a986 */ /* 0x0005e2000c101124 */
[C---:B------:R-:W-:Y:S02]  /*2210*/  ISETP.LT.OR P4, PT, R0.reuse, 0x9, !P1 ;  /* 0x000000090000780c */ /* 0x040fe40004f81670 */
[----:B------:R-:W-:-:S04]  /*2220*/  ISETP.LT.OR P2, PT, R0, 0xa, !P1 ;  /* 0x0000000a0000780c */ /* 0x000fc80004f41670 */
[----:B------:R-:W-:Y:S09]  /*2230*/  @P5 BRA `(.L_x_39) ;  /* 0x00000000000c5947 */ /* 0x000ff20003800000 */
[----:B------:R-:W3:Y:S02]  /*2240*/  LDG.E.U8 R98, desc[UR36][R8.64] ;  /* 0x0000002408627981 */ /* 0x000ee4000c1e1100 */
[----:B---3--:R-:W-:-:S05]  /*2250*/  PRMT R10, R98, 0x8880, RZ ;  /* 0x00008880620a7816 */ /* 0x008fca00000000ff */
[----:B------:R-:W-:-:S07]  /*2260*/  IMAD R13, R10, R89, RZ ;  /* 0x000000590a0d7224 */ /* 0x000fce00078e02ff */
.L_x_39:
[----:B------:R-:W-:Y:S05]  /*2270*/  BSYNC B1 ;  /* 0x0000000000017941 */ /* 0x000fea0003800000 */
.L_x_38:
[----:B------:R-:W-:Y:S01]  /*2280*/  @!P5 IMAD R11, R26, R88, R13 ;  /* 0x000000581a0bd224 */ /* 0x000fe200078e020d */
[----:B------:R-:W-:Y:S04]  /*2290*/  BSSY B1, `(.L_x_40) ;  /* 0x0000006000017945 */ /* 0x000fe80003800000 */
[----:B------:R3:W-:Y:S01]  /*22a0*/  @!P5 STG.E.U8 desc[UR36][R6.64], R11 ;  /* 0x0000000b0600d986 */ /* 0x0007e2000c101124 */
[----:B------:R-:W-:Y:S05]  /*22b0*/  @P3 BRA `(.L_x_41) ;  /* 0x00000000000c3947 */ /* 0x000fea0003800000 */
[----:B------:R-:W4:Y:S02]  /*22c0*/  LDG.E.U8 R98, desc[UR36][R8.64+0x1] ;  /* 0x0000012408627981 */ /* 0x000f24000c1e1100 */
[----:B----4-:R-:W-:-:S05]  /*22d0*/  PRMT R10, R98, 0x8880, RZ ;  /* 0x00008880620a7816 */ /* 0x010fca00000000ff */
[----:B------:R-:W-:-:S07]  /*22e0*/  IMAD R13, R10, R89, RZ ;  /* 0x000000590a0d7224 */ /* 0x000fce00078e02ff */
.L_x_41:
[----:B------:R-:W-:Y:S05]  /*22f0*/  BSYNC B1 ;  /* 0x0000000000017941 */ /* 0x000fea0003800000 */
.L_x_40:
[----:B------:R-:W-:Y:S01]  /*2300*/  @!P3 IMAD R27, R27, R88, R13 ;  /* 0x000000581b1bb224 */ /* 0x000fe200078e020d */
[----:B------:R-:W-:Y:S04]  /*2310*/  BSSY B1, `(.L_x_42) ;  /* 0x0000006000017945 */ /* 0x000fe80003800000 */
[----:B------:R4:W-:Y:S01]  /*2320*/  @!P3 STG.E.U8 desc[UR36][R6.64+0x1], R27 ;  /* 0x0000011b0600b986 */ /* 0x0009e2000c101124 */
[----:B------:R-:W-:Y:S05]  /*2330*/  @P4 BRA `(.L_x_43) ;  /* 0x00000000000c4947 */ /* 0x000fea0003800000 */
[----:B------:R-:W5:Y:S02]  /*2340*/  LDG.E.U8 R98, desc[UR36][R2.64+0x8] ;  /* 0x0000082402627981 */ /* 0x000f64000c1e1100 */
[----:B-----5:R-:W-:-:S05]  /*2350*/  PRMT R10, R98, 0x8880, RZ ;  /* 0x00008880620a7816 */ /* 0x020fca00000000ff */
[----:B------:R-:W-:-:S07]  /*2360*/  IMAD R13, R10, R89, RZ ;  /* 0x000000590a0d7224 */ /* 0x000fce00078e02ff */
.L_x_43:
[----:B------:R-:W-:Y:S05]  /*2370*/  BSYNC B1 ;  /* 0x0000000000017941 */ /* 0x000fea0003800000 */
.L_x_42:
[----:B---3--:R-:W-:Y:S01]  /*2380*/  @!P4 IMAD R11, R28, R88, R13 ;  /* 0x000000581c0bc224 */ /* 0x008fe200078e020d */
[----:B------:R-:W-:Y:S04]  /*2390*/  BSSY B1, `(.L_x_44) ;  /* 0x0000006000017945 */ /* 0x000fe80003800000 */
[----:B------:R3:W-:Y:S01]  /*23a0*/  @!P4 STG.E.U8 desc[UR36][R4.64+0x8], R11 ;  /* 0x0000080b0400c986 */ /* 0x0007e2000c101124 */
[----:B------:R-:W-:Y:S05]  /*23b0*/  @P2 BRA `(.L_x_45) ;  /* 0x00000000000c2947 */ /* 0x000fea0003800000 */
[----:B------:R-:W5:Y:S02]  /*23c0*/  LDG.E.U8 R98, desc[UR36][R2.64+0x9] ;  /* 0x0000092402627981 */ /* 0x000f64000c1e1100 */
[----:B-----5:R-:W-:-:S05]  /*23d0*/  PRMT R10, R98, 0x8880, RZ ;  /* 0x00008880620a7816 */ /* 0x020fca00000000ff */
[----:B------:R-:W-:-:S07]  /*23e0*/  IMAD R13, R10, R89, RZ ;  /* 0x000000590a0d7224 */ /* 0x000fce00078e02ff */
.L_x_45:
[----:B------:R-:W-:Y:S05]  /*23f0*/  BSYNC B1 ;  /* 0x0000000000017941 */ /* 0x000fea0003800000 */
.L_x_44:
[C---:B------:R-:W-:Y:S01]  /*2400*/  ISETP.LT.OR P4, PT, R0.reuse, 0x9, !P0 ;  /* 0x000000090000780c */ /* 0x040fe20004781670 */
[----:B------:R-:W-:Y:S01]  /*2410*/  @!P2 IMAD R29, R29, R88, R13 ;  /* 0x000000581d1da224 */ /* 0x000fe200078e020d */
[----:B------:R-:W-:Y:S01]  /*2420*/  BSSY B1, `(.L_x_46) ;  /* 0x0000009000017945 */ /* 0x000fe20003800000 */
[C---:B------:R-:W-:Y:S02]  /*2430*/  ISETP.LT.OR P3, PT, R0.reuse, 0xa, !P0 ;  /* 0x0000000a0000780c */ /* 0x040fe40004761670 */
[C---:B------:R-:W-:Y:S01]  /*2440*/  ISETP.LT.OR P5, PT, R0.reuse, 0x11, !P1 ;  /* 0x000000110000780c */ /* 0x040fe20004fa1670 */
[----:B------:R0:W-:Y:S01]  /*2450*/  @!P2 STG.E.U8 desc[UR36][R4.64+0x9], R29 ;  /* 0x0000091d0400a986 */ /* 0x0001e2000c101124 */
[----:B------:R-:W-:-:S06]  /*2460*/  ISETP.LT.OR P2, PT, R0, 0x12, !P1 ;  /* 0x000000120000780c */ /* 0x000fcc0004f41670 */
[----:B------:R-:W-:Y:S07]  /*2470*/  @P4 BRA `(.L_x_47) ;  /* 0x00000000000c4947 */ /* 0x000fee0003800000 */
[----:B------:R-:W5:Y:S02]  /*2480*/  LDG.E.U8 R98, desc[UR36][R8.64+0x8] ;  /* 0x0000082408627981 */ /* 0x000f64000c1e1100 */
[----:B-----5:R-:W-:-:S05]  /*2490*/  PRMT R10, R98, 0x8880, RZ ;  /* 0x00008880620a7816 */ /* 0x020fca00000000ff */
[----:B------:R-:W-:-:S07]  /*24a0*/  IMAD R13, R10, R89, RZ ;  /* 0x000000590a0d7224 */ /* 0x000fce00078e02ff */
.L_x_47:
[----:B------:R-:W-:Y:S05]  /*24b0*/  BSYNC B1 ;  /* 0x0000000000017941 */ /* 0x000fea0003800000 */
.L_x_46:
[----:B---3--:R-:W-:Y:S01]  /*24c0*/  @!P4 IMAD R11, R30, R88, R13 ;  /* 0x000000581e0bc224 */ /* 0x008fe200078e020d */
[----:B------:R-:W-:Y:S04]  /*24d0*/  BSSY B1, `(.L_x_48) ;  /* 0x0000006000017945 */ /* 0x000fe80003800000 */
[----:B------:R3:W-:Y:S01]  /*24e0*/  @!P4 STG.E.U8 desc[UR36][R6.64+0x8], R11 ;  /* 0x0000080b0600c986 */ /* 0x0007e2000c101124 */
[----:B------:R-:W-:Y:S05]  /*24f0*/  @P3 BRA `(.L_x_49) ;  /* 0x00000000000c3947 */ /* 0x000fea0003800000 */
[----:B------:R-:W5:Y:S02]  /*2500*/  LDG.E.U8 R98, desc[UR36][R8.64+0x9] ;  /* 0x0000092408627981 */ /* 0x000f64000c1e1100 */
[----:B-----5:R-:W-:-:S05]  /*2510*/  PRMT R10, R98, 0x8880, RZ ;  /* 0x00008880620a7816 */ /* 0x020fca00000000ff */
[----:B------:R-:W-:-:S07]  /*2520*/  IMAD R13, R10, R89, RZ ;  /* 0x000000590a0d7224 */ /* 0x000fce00078e02ff */
.L_x_49:
[----:B------:R-:W-:Y:S05]  /*2530*/  BSYNC B1 ;  /* 0x0000000000017941 */ /* 0x000fea0003800000 */
.L_x_48:
[----:B------:R-:W-:Y:S01]  /*2540*/  @!P3 IMAD R31, R31, R88, R13 ;  /* 0x000000581f1fb224 */ /* 0x000fe200078e020d */
[----:B------:R-:W-:Y:S04]  /*2550*/  BSSY B1, `(.L_x_50) ;  /* 0x0000006000017945 */ /* 0x000fe80003800000 */
[----:B------:R0:W-:Y:S01]  /*2560*/  @!P3 STG.E.U8 desc[UR36][R6.64+0x9], R31 ;  /* 0x0000091f0600b986 */ /* 0x0001e2000c101124 */
[----:B------:R-:W-:Y:S05]  /*2570*/  @P5 BRA `(.L_x_51) ;  /* 0x00000000000c5947 */ /* 0x000fea0003800000 */
[----:B------:R-:W5:Y:S02]  /*2580*/  LDG.E.U8 R98, desc[UR36][R2.64+0x10] ;  /* 0x0000102402627981 */ /* 0x000f64000c1e1100 */
[----:B-----5:R-:W-:-:S05]  /*2590*/  PRMT R10, R98, 0x8880, RZ ;  /* 0x00008880620a7816 */ /* 0x020fca00000000ff */
[----:B------:R-:W-:-:S07]  /*25a0*/  IMAD R13, R10, R89, RZ ;  /* 0x000000590a0d7224 */ /* 0x000fce00078e02ff */
.L_x_51:
[----:B------:R-:W-:Y:S05]  /*25b0*/  BSYNC B1 ;  /* 0x0000000000017941 */ /* 0x000fea0003800000 */
.L_x_50:
[----:B---3--:R-:W-:Y:S01]  /*25c0*/  @!P5 IMAD R11, R32, R88, R13 ;  /* 0x00000058200bd224 */ /* 0x008fe200078e020d */
[----:B------:R-:W-:Y:S04]  /*25d0*/  BSSY B1, `(.L_x_52) ;  /* 0x0000006000017945 */ /* 0x000fe80003800000 */
[----:B------:R3:W-:Y:S01]  /*25e0*/  @!P5 STG.E.U8 desc[UR36][R4.64+0x10], R11 ;  /* 0x0000100b0400d986 */ /* 0x0007e2000c101124 */
[----:B------:R-:W-:Y:S05]  /*25f0*/  @P2 BRA `(.L_x_53) ;  /* 0x00000000000c2947 */ /* 0x000fea0003800000 */
[----:B------:R-:W5:Y:S02]  /*2600*/  LDG.E.U8 R98, desc[UR36][R2.64+0x11] ;  /* 0x0000112402627981 */ /* 0x000f64000c1e1100 */
[----:B-----5:R-:W-:-:S05]  /*2610*/  PRMT R10, R98, 0x8880, RZ ;  /* 0x00008880620a7816 */ /* 0x020fca00000000ff */
[----:B------:R-:W-:-:S07]  /*2620*/  IMAD R13, R10, R89, RZ ;  /* 0x000000590a0d7224 */ /* 0x000fce00078e02ff */
.L_x_53:
[----:B------:R-:W-:Y:S05]  /*2630*/  BSYNC B1 ;  /* 0x0000000000017941 */ /* 0x000fea0003800000 */
.L_x_52:
        /* <DEDUP_REMOVED lines=11> */
.L_x_55:
[----:B------:R-:W-:Y:S05]  /*26f0*/  BSYNC B1 ;  /* 0x0000000000017941 */ /* 0x000fea0003800000 */
.L_x_54:
[----:B---3--:R-:W-:Y:S01]  /*2700*/  @!P4 IMAD R11, R34, R88, R13 ;  /* 0x00000058220bc224 */ /* 0x008fe200078e020d */
[----:B------:R-:W-:Y:S04]  /*2710*/  BSSY B1, `(.L_x_56) ;  /* 0x0000006000017945 */ /* 0x000fe80003800000 */
[----:B------:R3:W-:Y:S01]  /*2720*/  @!P4 STG.E.U8 desc[UR36][R6.64+0x10], R11 ;  /* 0x0000100b0600c986 */ /* 0x0007e2000c101124 */
[----:B------:R-:W-:Y:S05]  /*2730*/  @P3 BRA `(.L_x_57) ;  /* 0x00000000000c3947 */ /* 0x000fea0003800000 */
[----:B------:R-:W5:Y:S02]  /*2740*/  LDG.E.U8 R98, desc[UR36][R8.64+0x11] ;  /* 0x0000112408627981 */ /* 0x000f64000c1e1100 */
[----:B-----5:R-:W-:-:S05]  /*2750*/  PRMT R10, R98, 0x8880, RZ ;  /* 0x00008880620a7816 */ /* 0x020fca00000000ff */
[----:B------:R-:W-:-:S07]  /*2760*/  IMAD R13, R10, R89, RZ ;  /* 0x000000590a0d7224 */ /* 0x000fce00078e02ff */
.L_x_57:
[----:B------:R-:W-:Y:S05]  /*2770*/  BSYNC B1 ;  /* 0x0000000000017941 */ /* 0x000fea0003800000 */
.L_x_56:
[----:B------:R-:W-:Y:S01]  /*2780*/  @!P3 IMAD R35, R35, R88, R13 ;  /* 0x000000582323b224 */ /* 0x000fe200078e020d */
[----:B------:R-:W-:Y:S04]  /*2790*/  BSSY B1, `(.L_x_58) ;  /* 0x0000006000017945 */ /* 0x000fe80003800000 */
[----:B------:R0:W-:Y:S01]  /*27a0*/  @!P3 STG.E.U8 desc[UR36][R6.64+0x11], R35 ;  /* 0x000011230600b986 */ /* 0x0001e2000c101124 */
[----:B------:R-:W-:Y:S05]  /*27b0*/  @P5 BRA `(.L_x_59) ;  /* 0x00000000000c5947 */ /* 0x000fea0003800000 */
[----:B------:R-:W5:Y:S02]  /*27c0*/  LDG.E.U8 R98, desc[UR36][R2.64+0x18] ;  /* 0x0000182402627981 */ /* 0x000f64000c1e1100 */
[----:B-----5:R-:W-:-:S05]  /*27d0*/  PRMT R10, R98, 0x8880, RZ ;  /* 0x00008880620a7816 */ /* 0x020fca00000000ff */
[----:B------:R-:W-:-:S07]  /*27e0*/  IMAD R13, R10, R89, RZ ;  /* 0x000000590a0d7224 */ /* 0x000fce00078e02ff */
.L_x_59:
[----:B------:R-:W-:Y:S05]  /*27f0*/  BSYNC B1 ;  /* 0x0000000000017941 */ /* 0x000fea0003800000 */
.L_x_58:
[----:B---3--:R-:W-:Y:S01]  /*2800*/  @!P5 IMAD R11, R36, R88, R13 ;  /* 0x00000058240bd224 */ /* 0x008fe200078e020d */
[----:B------:R-:W-:Y:S04]  /*2810*/  BSSY B1, `(.L_x_60) ;  /* 0x0000006000017945 */ /* 0x000fe80003800000 */
[----:B------:R3:W-:Y:S01]  /*2820*/  @!P5 STG.E.U8 desc[UR36][R4.64+0x18], R11 ;  /* 0x0000180b0400d986 */ /* 0x0007e2000c101124 */
[----:B------:R-:W-:Y:S05]  /*2830*/  @P2 BRA `(.L_x_61) ;  /* 0x00000000000c2947 */ /* 0x000fea0003800000 */
[----:B------:R-:W5:Y:S02]  /*2840*/  LDG.E.U8 R98, desc[UR36][R2.64+0x19] ;  /* 0x0000192402627981 */ /* 0x000f64000c1e1100 */
[----:B-----5:R-:W-:-:S05]  /*2850*/  PRMT R10, R98, 0x8880, RZ ;  /* 0x00008880620a7816 */ /* 0x020fca00000000ff */
[----:B------:R-:W-:-:S07]  /*2860*/  IMAD R13, R10, R89, RZ ;  /* 0x000000590a0d7224 */ /* 0x000fce00078e02ff */
.L_x_61:
[----:B------:R-:W-:Y:S05]  /*2870*/  BSYNC B1 ;  /* 0x0000000000017941 */ /* 0x000fea0003800000 */
.L_x_60:
        /* <DEDUP_REMOVED lines=11> */
.L_x_63:
[----:B------:R-:W-:Y:S05]  /*2930*/  BSYNC B1 ;  /* 0x0000000000017941 */ /* 0x000fea0003800000 */
.L_x_62:
[----:B---3--:R-:W-:Y:S01]  /*2940*/  @!P4 IMAD R11, R38, R88, R13 ;  /* 0x00000058260bc224 */ /* 0x008fe200078e020d */
[----:B------:R-:W-:Y:S04]  /*2950*/  BSSY B1, `(.L_x_64) ;  /* 0x0000006000017945 */ /* 0x000fe80003800000 */
[----:B------:R3:W-:Y:S01]  /*2960*/  @!P4 STG.E.U8 desc[UR36][R6.64+0x18], R11 ;  /* 0x0000180b0600c986 */ /* 0x0007e2000c101124 */
[----:B------:R-:W-:Y:S05]  /*2970*/  @P3 BRA `(.L_x_65) ;  /* 0x00000000000c3947 */ /* 0x000fea0003800000 */
[----:B------:R-:W5:Y:S02]  /*2980*/  LDG.E.U8 R98, desc[UR36][R8.64+0x19] ;  /* 0x0000192408627981 */ /* 0x000f64000c1e1100 */
[----:B-----5:R-:W-:-:S05]  /*2990*/  PRMT R10, R98, 0x8880, RZ ;  /* 0x00008880620a7816 */ /* 0x020fca00000000ff */
[----:B------:R-:W-:-:S07]  /*29a0*/  IMAD R13, R10, R89, RZ ;  /* 0x000000590a0d7224 */ /* 0x000fce00078e02ff */
.L_x_65:
[----:B------:R-:W-:Y:S05]  /*29b0*/  BSYNC B1 ;  /* 0x0000000000017941 */ /* 0x000fea0003800000 */
.L_x_64:
[----:B------:R-:W-:Y:S01]  /*29c0*/  @!P3 IMAD R39, R39, R88, R13 ;  /* 0x000000582727b224 */ /* 0x000fe200078e020d */
[----:B------:R-:W-:Y:S04]  /*29d0*/  BSSY B1, `(.L_x_66) ;  /* 0x0000006000017945 */ /* 0x000fe80003800000 */
[----:B------:R0:W-:Y:S01]  /*29e0*/  @!P3 STG.E.U8 desc[UR36][R6.64+0x19], R39 ;  /* 0x000019270600b986 */ /* 0x0001e2000c101124 */
[----:B------:R-:W-:Y:S05]  /*29f0*/  @P5 BRA `(.L_x_67) ;  /* 0x00000000000c5947 */ /* 0x000fea0003800000 */
[----:B------:R-:W5:Y:S02]  /*2a00*/  LDG.E.U8 R98, desc[UR36][R2.64+0x20] ;  /* 0x0000202402627981 */ /* 0x000f64000c1e1100 */
[----:B-----5:R-:W-:-:S05]  /*2a10*/  PRMT R10, R98, 0x8880, RZ ;  /* 0x00008880620a7816 */ /* 0x020fca00000000ff */
[----:B------:R-:W-:-:S07]  /*2a20*/  IMAD R13, R10, R89, RZ ;  /* 0x000000590a0d7224 */ /* 0x000fce00078e02ff */
.L_x_67:
[----:B------:R-:W-:Y:S05]  /*2a30*/  BSYNC B1 ;  /* 0x0000000000017941 */ /* 0x000fea0003800000 */
.L_x_66:
[----:B---3--:R-:W-:Y:S01]  /*2a40*/  @!P5 IMAD R11, R40, R88, R13 ;  /* 0x00000058280bd224 */ /* 0x008fe200078e020d */
[----:B------:R-:W-:Y:S04]  /*2a50*/  BSSY B1, `(.L_x_68) ;  /* 0x0000006000017945 */ /* 0x000fe80003800000 */
[----:B------:R3:W-:Y:S01]  /*2a60*/  @!P5 STG.E.U8 desc[UR36][R4.64+0x20], R11 ;  /* 0x0000200b0400d986 */ /* 0x0007e2000c101124 */
[----:B------:R-:W-:Y:S05]  /*2a70*/  @P2 BRA `(.L_x_69) ;  /* 0x00000000000c2947 */ /* 0x000fea0003800000 */
[----:B------:R-:W5:Y:S02]  /*2a80*/  LDG.E.U8 R98, desc[UR36][R2.64+0x21] ;  /* 0x0000212402627981 */ /* 0x000f64000c1e1100 */
[----:B-----5:R-:W-:-:S05]  /*2a90*/  PRMT R10, R98, 0x8880, RZ ;  /* 0x00008880620a7816 */ /* 0x020fca00000000ff */
[----:B------:R-:W-:-:S07]  /*2aa0*/  IMAD R13, R10, R89, RZ ;  /* 0x000000590a0d7224 */ /* 0x000fce00078e02ff */
.L_x_69:
[----:B------:R-:W-:Y:S05]  /*2ab0*/  BSYNC B1 ;  /* 0x0000000000017941 */ /* 0x000fea0003800000 */
.L_x_68:
        /* <DEDUP_REMOVED lines=11> */
.L_x_71:
[----:B------:R-:W-:Y:S05]  /*2b70*/  BSYNC B1 ;  /* 0x0000000000017941 */ /* 0x000fea0003800000 */
.L_x_70:
[----:B---3--:R-:W-:Y:S01]  /*2b80*/  @!P4 IMAD R11, R42, R88, R13 ;  /* 0x000000582a0bc224 */ /* 0x008fe200078e020d */
[----:B------:R-:W-:Y:S04]  /*2b90*/  BSSY B1, `(.L_x_72) ;  /* 0x0000006000017945 */ /* 0x000fe80003800000 */
[----:B------:R3:W-:Y:S01]  /*2ba0*/  @!P4 STG.E.U8 desc[UR36][R6.64+0x20], R11 ;  /* 0x0000200b0600c986 */ /* 0x0007e2000c101124 */
[----:B------:R-:W-:Y:S05]  /*2bb0*/  @P3 BRA `(.L_x_73) ;  /* 0x00000000000c3947 */ /* 0x000fea0003800000 */
[----:B------:R-:W5:Y:S02]  /*2bc0*/  LDG.E.U8 R98, desc[UR36][R8.64+0x21] ;  /* 0x0000212408627981 */ /* 0x000f64000c1e1100 */
[----:B-----5:R-:W-:-:S05]  /*2bd0*/  PRMT R10, R98, 0x8880, RZ ;  /* 0x00008880620a7816 */ /* 0x020fca00000000ff */
[----:B------:R-:W-:-:S07]  /*2be0*/  IMAD R13, R10, R89, RZ ;  /* 0x000000590a0d7224 */ /* 0x000fce00078e02ff */
.L_x_73:
[----:B------:R-:W-:Y:S05]  /*2bf0*/  BSYNC B1 ;  /* 0x0000000000017941 */ /* 0x000fea0003800000 */
.L_x_72:
[----:B------:R-:W-:Y:S01]  /*2c00*/  @!P3 IMAD R43, R43, R88, R13 ;  /* 0x000000582b2bb224 */ /* 0x000fe200078e020d */
[----:B------:R-:W-:Y:S04]  /*2c10*/  BSSY B1, `(.L_x_74) ;  /* 0x0000006000017945 */ /* 0x000fe80003800000 */
[----:B------:R0:W-:Y:S01]  /*2c20*/  @!P3 STG.E.U8 desc[UR36][R6.64+0x21], R43 ;  /* 0x0000212b0600b986 */ /* 0x0001e2000c101124 */
[----:B------:R-:W-:Y:S05]  /*2c30*/  @P5 BRA `(.L_x_75) ;  /* 0x00000000000c5947 */ /* 0x000fea0003800000 */
[----:B------:R-:W5:Y:S02]  /*2c40*/  LDG.E.U8 R98, desc[UR36][R2.64+0x28] ;  /* 0x0000282402627981 */ /* 0x000f64000c1e1100 */
[----:B-----5:R-:W-:-:S05]  /*2c50*/  PRMT R10, R98, 0x8880, RZ ;  /* 0x00008880620a7816 */ /* 0x020fca00000000ff */
[----:B------:R-:W-:-:S07]  /*2c60*/  IMAD R13, R10, R89, RZ ;  /* 0x000000590a0d7224 */ /* 0x000fce00078e02ff */
.L_x_75:
[----:B------:R-:W-:Y:S05]  /*2c70*/  BSYNC B1 ;  /* 0x0000000000017941 */ /* 0x000fea0003800000 */
.L_x_74:
[----:B---3--:R-:W-:Y:S01]  /*2c80*/  @!P5 IMAD R11, R44, R88, R13 ;  /* 0x000000582c0bd224 */ /* 0x008fe200078e020d */
[----:B------:R-:W-:Y:S04]  /*2c90*/  BSSY B1, `(.L_x_76) ;  /* 0x0000006000017945 */ /* 0x000fe80003800000 */
[----:B------:R3:W-:Y:S01]  /*2ca0*/  @!P5 STG.E.U8 desc[UR36][R4.64+0x28], R11 ;  /* 0x0000280b0400d986 */ /* 0x0007e2000c101124 */
[----:B------:R-:W-:Y:S05]  /*2cb0*/  @P2 BRA `(.L_x_77) ;  /* 0x00000000000c2947 */ /* 0x000fea0003800000 */
[----:B------:R-:W5:Y:S02]  /*2cc0*/  LDG.E.U8 R98, desc[UR36][R2.64+0x29] ;  /* 0x0000292402627981 */ /* 0x000f64000c1e1100 */
[----:B-----5:R-:W-:-:S05]  /*2cd0*/  PRMT R10, R98, 0x8880, RZ ;  /* 0x00008880620a7816 */ /* 0x020fca00000000ff */
[----:B------:R-:W-:-:S07]  /*2ce0*/  IMAD R13, R10, R89, RZ ;  /* 0x000000590a0d7224 */ /* 0x000fce00078e02ff */
.L_x_77:
[----:B------:R-:W-:Y:S05]  /*2cf0*/  BSYNC B1 ;  /* 0x0000000000017941 */ /* 0x000fea0003800000 */
.L_x_76:
        /* <DEDUP_REMOVED lines=11> */
.L_x_79:
[----:B------:R-:W-:Y:S05]  /*2db0*/  BSYNC B1 ;  /* 0x0000000000017941 */ /* 0x000fea0003800000 */
.L_x_78:
[----:B---3--:R-:W-:Y:S01]  /*2dc0*/  @!P4 IMAD R11, R46, R88, R13 ;  /* 0x000000582e0bc224 */ /* 0x008fe200078e020d */
[----:B------:R-:W-:Y:S04]  /*2dd0*/  BSSY B1, `(.L_x_80) ;  /* 0x0000006000017945 */ /* 0x000fe80003800000 */
[----:B------:R3:W-:Y:S01]  /*2de0*/  @!P4 STG.E.U8 desc[UR36][R6.64+0x28], R11 ;  /* 0x0000280b0600c986 */ /* 0x0007e2000c101124 */
[----:B------:R-:W-:Y:S05]  /*2df0*/  @P3 BRA `(.L_x_81) ;  /* 0x00000000000c3947 */ /* 0x000fea0003800000 */
[----:B------:R-:W5:Y:S02]  /*2e00*/  LDG.E.U8 R98, desc[UR36][R8.64+0x29] ;  /* 0x0000292408627981 */ /* 0x000f64000c1e1100 */
[----:B-----5:R-:W-:-:S05]  /*2e10*/  PRMT R10, R98, 0x8880, RZ ;  /* 0x00008880620a7816 */ /* 0x020fca00000000ff */
[----:B------:R-:W-:-:S07]  /*2e20*/  IMAD R13, R10, R89, RZ ;  /* 0x000000590a0d7224 */ /* 0x000fce00078e02ff */
.L_x_81:
[----:B------:R-:W-:Y:S05]  /*2e30*/  BSYNC B1 ;  /* 0x0000000000017941 */ /* 0x000fea0003800000 */
.L_x_80:
[----:B------:R-:W-:Y:S01]  /*2e40*/  @!P3 IMAD R47, R47, R88, R13 ;  /* 0x000000582f2fb224 */ /* 0x000fe200078e020d */
[----:B------:R-:W-:Y:S04]  /*2e50*/  BSSY B1, `(.L_x_82) ;  /* 0x0000006000017945 */ /* 0x000fe80003800000 */
[----:B------:R0:W-:Y:S01]  /*2e60*/  @!P3 STG.E.U8 desc[UR36][R6.64+0x29], R47 ;  /* 0x0000292f0600b986 */ /* 0x0001e2000c101124 */
[----:B------:R-:W-:Y:S05]  /*2e70*/  @P5 BRA `(.L_x_83) ;  /* 0x00000000000c5947 */ /* 0x000fea0003800000 */
[----:B------:R-:W5:Y:S02]  /*2e80*/  LDG.E.U8 R98, desc[UR36][R2.64+0x30] ;  /* 0x0000302402627981 */ /* 0x000f64000c1e1100 */
[----:B-----5:R-:W-:-:S05]  /*2e90*/  PRMT R10, R98, 0x8880, RZ ;  /* 0x00008880620a7816 */ /* 0x020fca00000000ff */
[----:B------:R-:W-:-:S07]  /*2ea0*/  IMAD R13, R10, R89, RZ ;  /* 0x000000590a0d7224 */ /* 0x000fce00078e02ff */
.L_x_83:
[----:B------:R-:W-:Y:S05]  /*2eb0*/  BSYNC B1 ;  /* 0x0000000000017941 */ /* 0x000fea0003800000 */
.L_x_82:
[----:B---3--:R-:W-:Y:S01]  /*2ec0*/  @!P5 IMAD R11, R48, R88, R13 ;  /* 0x00000058300bd224 */ /* 0x008fe200078e020d */
[----:B------:R-:W-:Y:S04]  /*2ed0*/  BSSY B1, `(.L_x_84) ;  /* 0x0000006000017945 */ /* 0x000fe80003800000 */
[----:B------:R3:W-:Y:S01]  /*2ee0*/  @!P5 STG.E.U8 desc[UR36][R4.64+0x30], R11 ;  /* 0x0000300b0400d986 */ /* 0x0007e2000c101124 */
[----:B------:R-:W-:Y:S05]  /*2ef0*/  @P2 BRA `(.L_x_85) ;  /* 0x00000000000c2947 */ /* 0x000fea0003800000 */
[----:B------:R-:W5:Y:S02]  /*2f00*/  LDG.E.U8 R98, desc[UR36][R2.64+0x31] ;  /* 0x0000312402627981 */ /* 0x000f64000c1e1100 */
[----:B-----5:R-:W-:-:S05]  /*2f10*/  PRMT R10, R98, 0x8880, RZ ;  /* 0x00008880620a7816 */ /* 0x020fca00000000ff */
[----:B------:R-:W-:-:S07]  /*2f20*/  IMAD R13, R10, R89, RZ ;  /* 0x000000590a0d7224 */ /* 0x000fce00078e02ff */
.L_x_85:
[----:B------:R-:W-:Y:S05]  /*2f30*/  BSYNC B1 ;  /* 0x0000000000017941 */ /* 0x000fea0003800000 */
.L_x_84:
        /* <DEDUP_REMOVED lines=11> */
.L_x_87:
[----:B------:R-:W-:Y:S05]  /*2ff0*/  BSYNC B1 ;  /* 0x0000000000017941 */ /* 0x000fea0003800000 */
.L_x_86:
[----:B---3--:R-:W-:Y:S01]  /*3000*/  @!P4 IMAD R11, R50, R88, R13 ;  /* 0x00000058320bc224 */ /* 0x008fe200078e020d */
[----:B------:R-:W-:Y:S04]  /*3010*/  BSSY B1, `(.L_x_88) ;  /* 0x0000006000017945 */ /* 0x000fe80003800000 */
[----:B------:R3:W-:Y:S01]  /*3020*/  @!P4 STG.E.U8 desc[UR36][R6.64+0x30], R11 ;  /* 0x0000300b0600c986 */ /* 0x0007e2000c101124 */
[----:B------:R-:W-:Y:S05]  /*3030*/  @P3 BRA `(.L_x_89) ;  /* 0x00000000000c3947 */ /* 0x000fea0003800000 */
[----:B------:R-:W5:Y:S02]  /*3040*/  LDG.E.U8 R98, desc[UR36][R8.64+0x31] ;  /* 0x0000312408627981 */ /* 0x000f64000c1e1100 */
[----:B-----5:R-:W-:-:S05]  /*3050*/  PRMT R10, R98, 0x8880, RZ ;  /* 0x00008880620a7816 */ /* 0x020fca00000000ff */
[----:B------:R-:W-:-:S07]  /*3060*/  IMAD R13, R10, R89, RZ ;  /* 0x000000590a0d7224 */ /* 0x000fce00078e02ff */
.L_x_89:
[----:B------:R-:W-:Y:S05]  /*3070*/  BSYNC B1 ;  /* 0x0000000000017941 */ /* 0x000fea0003800000 */
.L_x_88:
[----:B------:R-:W-:Y:S01]  /*3080*/  @!P3 IMAD R51, R51, R88, R13 ;  /* 0x000000583333b224 */ /* 0x000fe200078e020d */
[----:B------:R-:W-:Y:S04]  /*3090*/  BSSY B1, `(.L_x_90) ;  /* 0x0000006000017945 */ /* 0x000fe80003800000 */
[----:B------:R0:W-:Y:S01]  /*30a0*/  @!P3 STG.E.U8 desc[UR36][R6.64+0x31], R51 ;  /* 0x000031330600b986 */ /* 0x0001e2000c101124 */
[----:B------:R-:W-:Y:S05]  /*30b0*/  @P5 BRA `(.L_x_91) ;  /* 0x00000000000c5947 */ /* 0x000fea0003800000 */
[----:B------:R-:W5:Y:S02]  /*30c0*/  LDG.E.U8 R98, desc[UR36][R2.64+0x38] ;  /* 0x0000382402627981 */ /* 0x000f64000c1e1100 */
[----:B-----5:R-:W-:-:S05]  /*30d0*/  PRMT R10, R98, 0x8880, RZ ;  /* 0x00008880620a7816 */ /* 0x020fca00000000ff */
[----:B------:R-:W-:-:S07]  /*30e0*/  IMAD R13, R10, R89, RZ ;  /* 0x000000590a0d7224 */ /* 0x000fce00078e02ff */
.L_x_91:
[----:B------:R-:W-:Y:S05]  /*30f0*/  BSYNC B1 ;  /* 0x0000000000017941 */ /* 0x000fea0003800000 */
.L_x_90:
[----:B---3--:R-:W-:Y:S01]  /*3100*/  @!P5 IMAD R11, R52, R88, R13 ;  /* 0x00000058340bd224 */ /* 0x008fe200078e020d */
[----:B------:R-:W-:Y:S04]  /*3110*/  BSSY B1, `(.L_x_92) ;  /* 0x0000006000017945 */ /* 0x000fe80003800000 */
[----:B------:R3:W-:Y:S01]  /*3120*/  @!P5 STG.E.U8 desc[UR36][R4.64+0x38], R11 ;  /* 0x0000380b0400d986 */ /* 0x0007e2000c101124 */
[----:B------:R-:W-:Y:S05]  /*3130*/  @P2 BRA `(.L_x_93) ;  /* 0x00000000000c2947 */ /* 0x000fea0003800000 */
[----:B------:R-:W5:Y:S02]  /*3140*/  LDG.E.U8 R98, desc[UR36][R2.64+0x39] ;  /* 0x0000392402627981 */ /* 0x000f64000c1e1100 */
[----:B-----5:R-:W-:-:S05]  /*3150*/  PRMT R10, R98, 0x8880, RZ ;  /* 0x00008880620a7816 */ /* 0x020fca00000000ff */
[----:B------:R-:W-:-:S07]  /*3160*/  IMAD R13, R10, R89, RZ ;  /* 0x000000590a0d7224 */ /* 0x000fce00078e02ff */
.L_x_93:
[----:B------:R-:W-:Y:S05]  /*3170*/  BSYNC B1 ;  /* 0x0000000000017941 */ /* 0x000fea0003800000 */
.L_x_92:
        /* <DEDUP_REMOVED lines=11> */
.L_x_95:
[----:B------:R-:W-:Y:S05]  /*3230*/  BSYNC B1 ;  /* 0x0000000000017941 */ /* 0x000fea0003800000 */
.L_x_94:
[----:B---3--:R-:W-:Y:S01]  /*3240*/  @!P4 IMAD R11, R54, R88, R13 ;  /* 0x00000058360bc224 */ /* 0x008fe200078e020d */
[----:B------:R-:W-:Y:S04]  /*3250*/  BSSY B1, `(.L_x_96) ;  /* 0x0000006000017945 */ /* 0x000fe80003800000 */
[----:B------:R3:W-:Y:S01]  /*3260*/  @!P4 STG.E.U8 desc[UR36][R6.64+0x38], R11 ;  /* 0x0000380b0600c986 */ /* 0x0007e2000c101124 */
[----:B------:R-:W-:Y:S05]  /*3270*/  @P3 BRA `(.L_x_97) ;  /* 0x00000000000c3947 */ /* 0x000fea0003800000 */
[----:B------:R-:W5:Y:S02]  /*3280*/  LDG.E.U8 R98, desc[UR36][R8.64+0x39] ;  /* 0x0000392408627981 */ /* 0x000f64000c1e1100 */
[----:B-----5:R-:W-:-:S05]  /*3290*/  PRMT R10, R98, 0x8880, RZ ;  /* 0x00008880620a7816 */ /* 0x020fca00000000ff */
[----:B------:R-:W-:-:S07]  /*32a0*/  IMAD R13, R10, R89, RZ ;  /* 0x000000590a0d7224 */ /* 0x000fce00078e02ff */
.L_x_97:
[----:B------:R-:W-:Y:S05]  /*32b0*/  BSYNC B1 ;  /* 0x0000000000017941 */ /* 0x000fea0003800000 */
.L_x_96:
[----:B------:R-:W-:Y:S01]  /*32c0*/  @!P3 IMAD R55, R55, R88, R13 ;  /* 0x000000583737b224 */ /* 0x000fe200078e020d */
[----:B------:R-:W-:Y:S04]  /*32d0*/  BSSY B1, `(.L_x_98) ;  /* 0x0000006000017945 */ /* 0x000fe80003800000 */
[----:B------:R0:W-:Y:S01]  /*32e0*/  @!P3 STG.E.U8 desc[UR36][R6.64+0x39], R55 ;  /* 0x000039370600b986 */ /* 0x0001e2000c101124 */
[----:B------:R-:W-:Y:S05]  /*32f0*/  @P5 BRA `(.L_x_99) ;  /* 0x00000000000c5947 */ /* 0x000fea0003800000 */
[----:B------:R-:W5:Y:S02]  /*3300*/  LDG.E.U8 R98, desc[UR36][R2.64+0x40] ;  /* 0x0000402402627981 */ /* 0x000f64000c1e1100 */
[----:B-----5:R-:W-:-:S05]  /*3310*/  PRMT R10, R98, 0x8880, RZ ;  /* 0x00008880620a7816 */ /* 0x020fca00000000ff */
[----:B------:R-:W-:-:S07]  /*3320*/  IMAD R13, R10, R89, RZ ;  /* 0x000000590a0d7224 */ /* 0x000fce00078e02ff */
.L_x_99:
[----:B------:R-:W-:Y:S05]  /*3330*/  BSYNC B1 ;  /* 0x0000000000017941 */ /* 0x000fea0003800000 */
.L_x_98:
[----:B---3--:R-:W-:Y:S01]  /*3340*/  @!P5 IMAD R11, R56, R88, R13 ;  /* 0x00000058380bd224 */ /* 0x008fe200078e020d */
[----:B------:R-:W-:Y:S04]  /*3350*/  BSSY B1, `(.L_x_100) ;  /* 0x0000006000017945 */ /* 0x000fe80003800000 */
[----:B------:R3:W-:Y:S01]  /*3360*/  @!P5 STG.E.U8 desc[UR36][R4.64+0x40], R11 ;  /* 0x0000400b0400d986 */ /* 0x0007e2000c101124 */
[----:B------:R-:W-:Y:S05]  /*3370*/  @P2 BRA `(.L_x_101) ;  /* 0x00000000000c2947 */ /* 0x000fea0003800000 */
[----:B------:R-:W5:Y:S02]  /*3380*/  LDG.E.U8 R98, desc[UR36][R2.64+0x41] ;  /* 0x0000412402627981 */ /* 0x000f64000c1e1100 */
[----:B-----5:R-:W-:-:S05]  /*3390*/  PRMT R10, R98, 0x8880, RZ ;  /* 0x00008880620a7816 */ /* 0x020fca00000000ff */
[----:B------:R-:W-:-:S07]  /*33a0*/  IMAD R13, R10, R89, RZ ;  /* 0x000000590a0d7224 */ /* 0x000fce00078e02ff */
.L_x_101:
[----:B------:R-:W-:Y:S05]  /*33b0*/  BSYNC B1 ;  /* 0x0000000000017941 */ /* 0x000fea0003800000 */
.L_x_100:
        /* <DEDUP_REMOVED lines=11> */
.L_x_103:
[----:B------:R-:W-:Y:S05]  /*3470*/  BSYNC B1 ;  /* 0x0000000000017941 */ /* 0x000fea0003800000 */
.L_x_102:
[----:B---3--:R-:W-:Y:S01]  /*3480*/  @!P4 IMAD R11, R58, R88, R13 ;  /* 0x000000583a0bc224 */ /* 0x008fe200078e020d */
[----:B------:R-:W-:Y:S04]  /*3490*/  BSSY B1, `(.L_x_104) ;  /* 0x0000006000017945 */ /* 0x000fe80003800000 */
[----:B------:R3:W-:Y:S01]  /*34a0*/  @!P4 STG.E.U8 desc[UR36][R6.64+0x40], R11 ;  /* 0x0000400b0600c986 */ /* 0x0007e2000c101124 */
[----:B------:R-:W-:Y:S05]  /*34b0*/  @P3 BRA `(.L_x_105) ;  /* 0x00000000000c3947 */ /* 0x000fea0003800000 */
[----:B------:R-:W5:Y:S02]  /*34c0*/  LDG.E.U8 R98, desc[UR36][R8.64+0x41] ;  /* 0x0000412408627981 */ /* 0x000f64000c1e1100 */
[----:B-----5:R-:W-:-:S05]  /*34d0*/  PRMT R10, R98, 0x8880, RZ ;  /* 0x00008880620a7816 */ /* 0x020fca00000000ff */
[----:B------:R-:W-:-:S07]  /*34e0*/  IMAD R13, R10, R89, RZ ;  /* 0x000000590a0d7224 */ /* 0x000fce00078e02ff */
.L_x_105:
[----:B------:R-:W-:Y:S05]  /*34f0*/  BSYNC B1 ;  /* 0x0000000000017941 */ /* 0x000fea0003800000 */
.L_x_104:
[----:B------:R-:W-:Y:S01]  /*3500*/  @!P3 IMAD R59, R59, R88, R13 ;  /* 0x000000583b3bb224 */ /* 0x000fe200078e020d */
[----:B------:R-:W-:Y:S04]  /*3510*/  BSSY B1, `(.L_x_106) ;  /* 0x0000006000017945 */ /* 0x000fe80003800000 */
[----:B------:R0:W-:Y:S01]  /*3520*/  @!P3 STG.E.U8 desc[UR36][R6.64+0x41], R59 ;  /* 0x0000413b0600b986 */ /* 0x0001e2000c101124 */
[----:B------:R-:W-:Y:S05]  /*3530*/  @P5 BRA `(.L_x_107) ;  /* 0x00000000000c5947 */ /* 0x000fea0003800000 */
[----:B------:R-:W5:Y:S02]  /*3540*/  LDG.E.U8 R98, desc[UR36][R2.64+0x48] ;  /* 0x0000482402627981 */ /* 0x000f64000c1e1100 */
[----:B-----5:R-:W-:-:S05]  /*3550*/  PRMT R10, R98, 0x8880, RZ ;  /* 0x00008880620a7816 */ /* 0x020fca00000000ff */
[----:B------:R-:W-:-:S07]  /*3560*/  IMAD R13, R10, R89, RZ ;  /* 0x000000590a0d7224 */ /* 0x000fce00078e02ff */
.L_x_107:
[----:B------:R-:W-:Y:S05]  /*3570*/  BSYNC B1 ;  /* 0x0000000000017941 */ /* 0x000fea0003800000 */
.L_x_106:
[----:B---3--:R-:W-:Y:S01]  /*3580*/  @!P5 IMAD R11, R60, R88, R13 ;  /* 0x000000583c0bd224 */ /* 0x008fe200078e020d */
[----:B------:R-:W-:Y:S04]  /*3590*/  BSSY B1, `(.L_x_108) ;  /* 0x0000006000017945 */ /* 0x000fe80003800000 */
[----:B------:R3:W-:Y:S01]  /*35a0*/  @!P5 STG.E.U8 desc[UR36][R4.64+0x48], R11 ;  /* 0x0000480b0400d986 */ /* 0x0007e2000c101124 */
[----:B------:R-:W-:Y:S05]  /*35b0*/  @P2 BRA `(.L_x_109) ;  /* 0x00000000000c2947 */ /* 0x000fea0003800000 */
[----:B------:R-:W5:Y:S02]  /*35c0*/  LDG.E.U8 R98, desc[UR36][R2.64+0x49] ;  /* 0x0000492402627981 */ /* 0x000f64000c1e1100 */
[----:B-----5:R-:W-:-:S05]  /*35d0*/  PRMT R10, R98, 0x8880, RZ ;  /* 0x00008880620a7816 */ /* 0x020fca00000000ff */
[----:B------:R-:W-:-:S07]  /*35e0*/  IMAD R13, R10, R89, RZ ;  /* 0x000000590a0d7224 */ /* 0x000fce00078e02ff */
.L_x_109:
[----:B------:R-:W-:Y:S05]  /*35f0*/  BSYNC B1 ;  /* 0x0000000000017941 */ /* 0x000fea0003800000 */
.L_x_108:
        /* <DEDUP_REMOVED lines=11> */
.L_x_111:
[----:B------:R-:W-:Y:S05]  /*36b0*/  BSYNC B1 ;  /* 0x0000000000017941 */ /* 0x000fea0003800000 */
.L_x_110:
[----:B---3--:R-:W-:Y:S01]  /*36c0*/  @!P4 IMAD R11, R62, R88, R13 ;  /* 0x000000583e0bc224 */ /* 0x008fe200078e020d */
[----:B------:R-:W-:Y:S04]  /*36d0*/  BSSY B1, `(.L_x_112) ;  /* 0x0000006000017945 */ /* 0x000fe80003800000 */
[----:B------:R3:W-:Y:S01]  /*36e0*/  @!P4 STG.E.U8 desc[UR36][R6.64+0x48], R11 ;  /* 0x0000480b0600c986 */ /* 0x0007e2000c101124 */
[----:B------:R-:W-:Y:S05]  /*36f0*/  @P3 BRA `(.L_x_113) ;  /* 0x00000000000c3947 */ /* 0x000fea0003800000 */
[----:B------:R-:W5:Y:S02]  /*3700*/  LDG.E.U8 R98, desc[UR36][R8.64+0x49] ;  /* 0x0000492408627981 */ /* 0x000f64000c1e1100 */
[----:B-----5:R-:W-:-:S05]  /*3710*/  PRMT R10, R98, 0x8880, RZ ;  /* 0x00008880620a7816 */ /* 0x020fca00000000ff */
[----:B------:R-:W-:-:S07]  /*3720*/  IMAD R13, R10, R89, RZ ;  /* 0x000000590a0d7224 */ /* 0x000fce00078e02ff */
.L_x_113:
[----:B------:R-:W-:Y:S05]  /*3730*/  BSYNC B1 ;  /* 0x0000000000017941 */ /* 0x000fea0003800000 */
.L_x_112:
[----:B------:R-:W-:Y:S01]  /*3740*/  @!P3 IMAD R63, R63, R88, R13 ;  /* 0x000000583f3fb224 */ /* 0x000fe200078e020d */
[----:B------:R-:W-:Y:S04]  /*3750*/  BSSY B1, `(.L_x_114) ;  /* 0x0000006000017945 */ /* 0x000fe80003800000 */
[----:B------:R0:W-:Y:S01]  /*3760*/  @!P3 STG.E.U8 desc[UR36][R6.64+0x49], R63 ;  /* 0x0000493f0600b986 */ /* 0x0001e2000c101124 */
[----:B------:R-:W-:Y:S05]  /*3770*/  @P5 BRA `(.L_x_115) ;  /* 0x00000000000c5947 */ /* 0x000fea0003800000 */
[----:B------:R-:W5:Y:S02]  /*3780*/  LDG.E.U8 R98, desc[UR36][R2.64+0x50] ;  /* 0x0000502402627981 */ /* 0x000f64000c1e1100 */
[----:B-----5:R-:W-:-:S05]  /*3790*/  PRMT R10, R98, 0x8880, RZ ;  /* 0x00008880620a7816 */ /* 0x020fca00000000ff */
[----:B------:R-:W-:-:S07]  /*37a0*/  IMAD R13, R10, R89, RZ ;  /* 0x000000590a0d7224 */ /* 0x000fce00078e02ff */
.L_x_115:
[----:B------:R-:W-:Y:S05]  /*37b0*/  BSYNC B1 ;  /* 0x0000000000017941 */ /* 0x000fea0003800000 */
.L_x_114:
[----:B---3--:R-:W-:Y:S01]  /*37c0*/  @!P5 IMAD R11, R64, R88, R13 ;  /* 0x00000058400bd224 */ /* 0x008fe200078e020d */
[----:B------:R-:W-:Y:S04]  /*37d0*/  BSSY B1, `(.L_x_116) ;  /* 0x0000006000017945 */ /* 0x000fe80003800000 */
[----:B------:R3:W-:Y:S01]  /*37e0*/  @!P5 STG.E.U8 desc[UR36][R4.64+0x50], R11 ;  /* 0x0000500b0400d986 */ /* 0x0007e2000c101124 */
[----:B------:R-:W-:Y:S05]  /*37f0*/  @P2 BRA `(.L_x_117) ;  /* 0x00000000000c2947 */ /* 0x000fea0003800000 */
[----:B------:R-:W5:Y:S02]  /*3800*/  LDG.E.U8 R98, desc[UR36][R2.64+0x51] ;  /* 0x0000512402627981 */ /* 0x000f64000c1e1100 */
[----:B-----5:R-:W-:-:S05]  /*3810*/  PRMT R10, R98, 0x8880, RZ ;  /* 0x00008880620a7816 */ /* 0x020fca00000000ff */
[----:B------:R-:W-:-:S07]  /*3820*/  IMAD R13, R10, R89, RZ ;  /* 0x000000590a0d7224 */ /* 0x000fce00078e02ff */
.L_x_117:
[----:B------:R-:W-:Y:S05]  /*3830*/  BSYNC B1 ;  /* 0x0000000000017941 */ /* 0x000fea0003800000 */
.L_x_116:
        /* <DEDUP_REMOVED lines=11> */
.L_x_119:
[----:B------:R-:W-:Y:S05]  /*38f0*/  BSYNC B1 ;  /* 0x0000000000017941 */ /* 0x000fea0003800000 */
.L_x_118:
[----:B---3--:R-:W-:Y:S01]  /*3900*/  @!P4 IMAD R11, R66, R88, R13 ;  /* 0x00000058420bc224 */ /* 0x008fe200078e020d */
[----:B------:R-:W-:Y:S04]  /*3910*/  BSSY B1, `(.L_x_120) ;  /* 0x0000006000017945 */ /* 0x000fe80003800000 */
[----:B------:R3:W-:Y:S01]  /*3920*/  @!P4 STG.E.U8 desc[UR36][R6.64+0x50], R11 ;  /* 0x0000500b0600c986 */ /* 0x0007e2000c101124 */
[----:B------:R-:W-:Y:S05]  /*3930*/  @P3 BRA `(.L_x_121) ;  /* 0x00000000000c3947 */ /* 0x000fea0003800000 */
[----:B------:R-:W5:Y:S02]  /*3940*/  LDG.E.U8 R98, desc[UR36][R8.64+0x51] ;  /* 0x0000512408627981 */ /* 0x000f64000c1e1100 */
[----:B-----5:R-:W-:-:S05]  /*3950*/  PRMT R10, R98, 0x8880, RZ ;  /* 0x00008880620a7816 */ /* 0x020fca00000000ff */
[----:B------:R-:W-:-:S07]  /*3960*/  IMAD R13, R10, R89, RZ ;  /* 0x000000590a0d7224 */ /* 0x000fce00078e02ff */
.L_x_121:
[----:B------:R-:W-:Y:S05]  /*3970*/  BSYNC B1 ;  /* 0x0000000000017941 */ /* 0x000fea0003800000 */
.L_x_120:
[----:B------:R-:W-:Y:S01]  /*3980*/  @!P3 IMAD R67, R67, R88, R13 ;  /* 0x000000584343b224 */ /* 0x000fe200078e020d */
[----:B------:R-:W-:Y:S04]  /*3990*/  BSSY B1, `(.L_x_122) ;  /* 0x0000006000017945 */ /* 0x000fe80003800000 */
[----:B------:R0:W-:Y:S01]  /*39a0*/  @!P3 STG.E.U8 desc[UR36][R6.64+0x51], R67 ;  /* 0x000051430600b986 */ /* 0x0001e2000c101124 */
[----:B------:R-:W-:Y:S05]  /*39b0*/  @P5 BRA `(.L_x_123) ;  /* 0x00000000000c5947 */ /* 0x000fea0003800000 */
[----:B------:R-:W5:Y:S02]  /*39c0*/  LDG.E.U8 R98, desc[UR36][R2.64+0x58] ;  /* 0x0000582402627981 */ /* 0x000f64000c1e1100 */
[----:B-----5:R-:W-:-:S05]  /*39d0*/  PRMT R10, R98, 0x8880, RZ ;  /* 0x00008880620a7816 */ /* 0x020fca00000000ff */
[----:B------:R-:W-:-:S07]  /*39e0*/  IMAD R13, R10, R89, RZ ;  /* 0x000000590a0d7224 */ /* 0x000fce00078e02ff */
.L_x_123:
[----:B------:R-:W-:Y:S05]  /*39f0*/  BSYNC B1 ;  /* 0x0000000000017941 */ /* 0x000fea0003800000 */
.L_x_122:
[----:B---3--:R-:W-:Y:S01]  /*3a00*/  @!P5 IMAD R11, R68, R88, R13 ;  /* 0x00000058440bd224 */ /* 0x008fe200078e020d */
[----:B------:R-:W-:Y:S04]  /*3a10*/  BSSY B1, `(.L_x_124) ;  /* 0x0000006000017945 */ /* 0x000fe80003800000 */
[----:B------:R3:W-:Y:S01]  /*3a20*/  @!P5 STG.E.U8 desc[UR36][R4.64+0x58], R11 ;  /* 0x0000580b0400d986 */ /* 0x0007e2000c101124 */
[----:B------:R-:W-:Y:S05]  /*3a30*/  @P2 BRA `(.L_x_125) ;  /* 0x00000000000c2947 */ /* 0x000fea0003800000 */
[----:B------:R-:W5:Y:S02]  /*3a40*/  LDG.E.U8 R98, desc[UR36][R2.64+0x59] ;  /* 0x0000592402627981 */ /* 0x000f64000c1e1100 */
[----:B-----5:R-:W-:-:S05]  /*3a50*/  PRMT R10, R98, 0x8880, RZ ;  /* 0x00008880620a7816 */ /* 0x020fca00000000ff */
[----:B------:R-:W-:-:S07]  /*3a60*/  IMAD R13, R10, R89, RZ ;  /* 0x000000590a0d7224 */ /* 0x000fce00078e02ff */
.L_x_125:
[----:B------:R-:W-:Y:S05]  /*3a70*/  BSYNC B1 ;  /* 0x0000000000017941 */ /* 0x000fea0003800000 */
.L_x_124:
        /* <DEDUP_REMOVED lines=11> */
.L_x_127:
[----:B------:R-:W-:Y:S05]  /*3b30*/  BSYNC B1 ;  /* 0x0000000000017941 */ /* 0x000fea0003800000 */
.L_x_126:
[----:B---3--:R-:W-:Y:S01]  /*3b40*/  @!P4 IMAD R11, R70, R88, R13 ;  /* 0x00000058460bc224 */ /* 0x008fe200078e020d */
[----:B------:R-:W-:Y:S04]  /*3b50*/  BSSY B1, `(.L_x_128) ;  /* 0x0000006000017945 */ /* 0x000fe80003800000 */
[----:B------:R3:W-:Y:S01]  /*3b60*/  @!P4 STG.E.U8 desc[UR36][R6.64+0x58], R11 ;  /* 0x0000580b0600c986 */ /* 0x0007e2000c101124 */
[----:B------:R-:W-:Y:S05]  /*3b70*/  @P3 BRA `(.L_x_129) ;  /* 0x00000000000c3947 */ /* 0x000fea0003800000 */
[----:B------:R-:W5:Y:S02]  /*3b80*/  LDG.E.U8 R98, desc[UR36][R8.64+0x59] ;  /* 0x0000592408627981 */ /* 0x000f64000c1e1100 */
[----:B-----5:R-:W-:-:S05]  /*3b90*/  PRMT R10, R98, 0x8880, RZ ;  /* 0x00008880620a7816 */ /* 0x020fca00000000ff */
[----:B------:R-:W-:-:S07]  /*3ba0*/  IMAD R13, R10, R89, RZ ;  /* 0x000000590a0d7224 */ /* 0x000fce00078e02ff */
.L_x_129:
[----:B------:R-:W-:Y:S05]  /*3bb0*/  BSYNC B1 ;  /* 0x0000000000017941 */ /* 0x000fea0003800000 */
.L_x_128:
[----:B------:R-:W-:Y:S01]  /*3bc0*/  @!P3 IMAD R71, R71, R88, R13 ;  /* 0x000000584747b224 */ /* 0x000fe200078e020d */
[----:B------:R-:W-:Y:S04]  /*3bd0*/  BSSY B1, `(.L_x_130) ;  /* 0x0000006000017945 */ /* 0x000fe80003800000 */
[----:B------:R0:W-:Y:S01]  /*3be0*/  @!P3 STG.E.U8 desc[UR36][R6.64+0x59], R71 ;  /* 0x000059470600b986 */ /* 0x0001e2000c101124 */
[----:B------:R-:W-:Y:S05]  /*3bf0*/  @P5 BRA `(.L_x_131) ;  /* 0x00000000000c5947 */ /* 0x000fea0003800000 */
[----:B------:R-:W5:Y:S02]  /*3c00*/  LDG.E.U8 R98, desc[UR36][R2.64+0x60] ;  /* 0x0000602402627981 */ /* 0x000f64000c1e1100 */
[----:B-----5:R-:W-:-:S05]  /*3c10*/  PRMT R10, R98, 0x8880, RZ ;  /* 0x00008880620a7816 */ /* 0x020fca00000000ff */
[----:B------:R-:W-:-:S07]  /*3c20*/  IMAD R13, R10, R89, RZ ;  /* 0x000000590a0d7224 */ /* 0x000fce00078e02ff */
.L_x_131:
[----:B------:R-:W-:Y:S05]  /*3c30*/  BSYNC B1 ;  /* 0x0000000000017941 */ /* 0x000fea0003800000 */
.L_x_130:
[----:B---3--:R-:W-:Y:S01]  /*3c40*/  @!P5 IMAD R11, R72, R88, R13 ;  /* 0x00000058480bd224 */ /* 0x008fe200078e020d */
[----:B------:R-:W-:Y:S04]  /*3c50*/  BSSY B1, `(.L_x_132) ;  /* 0x0000006000017945 */ /* 0x000fe80003800000 */
[----:B------:R3:W-:Y:S01]  /*3c60*/  @!P5 STG.E.U8 desc[UR36][R4.64+0x60], R11 ;  /* 0x0000600b0400d986 */ /* 0x0007e2000c101124 */
[----:B------:R-:W-:Y:S05]  /*3c70*/  @P2 BRA `(.L_x_133) ;  /* 0x00000000000c2947 */ /* 0x000fea0003800000 */
[----:B------:R-:W5:Y:S02]  /*3c80*/  LDG.E.U8 R98, desc[UR36][R2.64+0x61] ;  /* 0x0000612402627981 */ /* 0x000f64000c1e1100 */
[----:B-----5:R-:W-:-:S05]  /*3c90*/  PRMT R10, R98, 0x8880, RZ ;  /* 0x00008880620a7816 */ /* 0x020fca00000000ff */
[----:B------:R-:W-:-:S07]  /*3ca0*/  IMAD R13, R10, R89, RZ ;  /* 0x000000590a0d7224 */ /* 0x000fce00078e02ff */
.L_x_133:
[----:B------:R-:W-:Y:S05]  /*3cb0*/  BSYNC B1 ;  /* 0x0000000000017941 */ /* 0x000fea0003800000 */
.L_x_132:
        /* <DEDUP_REMOVED lines=11> */
.L_x_135:
[----:B------:R-:W-:Y:S05]  /*3d70*/  BSYNC B1 ;  /* 0x0000000000017941 */ /* 0x000fea0003800000 */
.L_x_134:
[----:B---3--:R-:W-:Y:S01]  /*3d80*/  @!P4 IMAD R11, R74, R88, R13 ;  /* 0x000000584a0bc224 */ /* 0x008fe200078e020d */
[----:B------:R-:W-:Y:S04]  /*3d90*/  BSSY B1, `(.L_x_136) ;  /* 0x0000006000017945 */ /* 0x000fe80003800000 */
[----:B------:R3:W-:Y:S01]  /*3da0*/  @!P4 STG.E.U8 desc[UR36][R6.64+0x60], R11 ;  /* 0x0000600b0600c986 */ /* 0x0007e2000c101124 */
[----:B------:R-:W-:Y:S05]  /*3db0*/  @P3 BRA `(.L_x_137) ;  /* 0x00000000000c3947 */ /* 0x000fea0003800000 */
[----:B------:R-:W5:Y:S02]  /*3dc0*/  LDG.E.U8 R98, desc[UR36][R8.64+0x61] ;  /* 0x0000612408627981 */ /* 0x000f64000c1e1100 */
[----:B-----5:R-:W-:-:S05]  /*3dd0*/  PRMT R10, R98, 0x8880, RZ ;  /* 0x00008880620a7816 */ /* 0x020fca00000000ff */
[----:B------:R-:W-:-:S07]  /*3de0*/  IMAD R13, R10, R89, RZ ;  /* 0x000000590a0d7224 */ /* 0x000fce00078e02ff */
.L_x_137:
[----:B------:R-:W-:Y:S05]  /*3df0*/  BSYNC B1 ;  /* 0x0000000000017941 */ /* 0x000fea0003800000 */
.L_x_136:
[----:B------:R-:W-:Y:S01]  /*3e00*/  @!P3 IMAD R75, R75, R88, R13 ;  /* 0x000000584b4bb224 */ /* 0x000fe200078e020d */
[----:B------:R-:W-:Y:S04]  /*3e10*/  BSSY B1, `(.L_x_138) ;  /* 0x0000006000017945 */ /* 0x000fe80003800000 */
[----:B------:R0:W-:Y:S01]  /*3e20*/  @!P3 STG.E.U8 desc[UR36][R6.64+0x61], R75 ;  /* 0x0000614b0600b986 */ /* 0x0001e2000c101124 */
[----:B------:R-:W-:Y:S05]  /*3e30*/  @P5 BRA `(.L_x_139) ;  /* 0x00000000000c5947 */ /* 0x000fea0003800000 */
[----:B------:R-:W5:Y:S02]  /*3e40*/  LDG.E.U8 R98, desc[UR36][R2.64+0x68] ;  /* 0x0000682402627981 */ /* 0x000f64000c1e1100 */
[----:B-----5:R-:W-:-:S05]  /*3e50*/  PRMT R10, R98, 0x8880, RZ ;  /* 0x00008880620a7816 */ /* 0x020fca00000000ff */
[----:B------:R-:W-:-:S07]  /*3e60*/  IMAD R13, R10, R89, RZ ;  /* 0x000000590a0d7224 */ /* 0x000fce00078e02ff */
.L_x_139:
[----:B------:R-:W-:Y:S05]  /*3e70*/  BSYNC B1 ;  /* 0x0000000000017941 */ /* 0x000fea0003800000 */
.L_x_138:
[----:B---3--:R-:W-:Y:S01]  /*3e80*/  @!P5 IMAD R11, R76, R88, R13 ;  /* 0x000000584c0bd224 */ /* 0x008fe200078e020d */
[----:B------:R-:W-:Y:S04]  /*3e90*/  BSSY B1, `(.L_x_140) ;  /* 0x0000006000017945 */ /* 0x000fe80003800000 */
[----:B------:R3:W-:Y:S01]  /*3ea0*/  @!P5 STG.E.U8 desc[UR36][R4.64+0x68], R11 ;  /* 0x0000680b0400d986 */ /* 0x0007e2000c101124 */
[----:B------:R-:W-:Y:S05]  /*3eb0*/  @P2 BRA `(.L_x_141) ;  /* 0x00000000000c2947 */ /* 0x000fea0003800000 */
[----:B------:R-:W5:Y:S02]  /*3ec0*/  LDG.E.U8 R98, desc[UR36][R2.64+0x69] ;  /* 0x0000692402627981 */ /* 0x000f64000c1e1100 */
[----:B-----5:R-:W-:-:S05]  /*3ed0*/  PRMT R10, R98, 0x8880, RZ ;  /* 0x00008880620a7816 */ /* 0x020fca00000000ff */
[----:B------:R-:W-:-:S07]  /*3ee0*/  IMAD R13, R10, R89, RZ ;  /* 0x000000590a0d7224 */ /* 0x000fce00078e02ff */
.L_x_141:
[----:B------:R-:W-:Y:S05]  /*3ef0*/  BSYNC B1 ;  /* 0x0000000000017941 */ /* 0x000fea0003800000 */
.L_x_140:
        /* <DEDUP_REMOVED lines=11> */
.L_x_143:
[----:B------:R-:W-:Y:S05]  /*3fb0*/  BSYNC B1 ;  /* 0x0000000000017941 */ /* 0x000fea0003800000 */
.L_x_142:
[----:B---3--:R-:W-:Y:S01]  /*3fc0*/  @!P4 IMAD R11, R78, R88, R13 ;  /* 0x000000584e0bc224 */ /* 0x008fe200078e020d */
[----:B------:R-:W-:Y:S04]  /*3fd0*/  BSSY B1, `(.L_x_144) ;  /* 0x0000006000017945 */ /* 0x000fe80003800000 */
[----:B------:R3:W-:Y:S01]  /*3fe0*/  @!P4 STG.E.U8 desc[UR36][R6.64+0x68], R11 ;  /* 0x0000680b0600c986 */ /* 0x0007e2000c101124 */
[----:B------:R-:W-:Y:S05]  /*3ff0*/  @P3 BRA `(.L_x_145) ;  /* 0x00000000000c3947 */ /* 0x000fea0003800000 */
[----:B------:R-:W5:Y:S02]  /*4000*/  LDG.E.U8 R98, desc[UR36][R8.64+0x69] ;  /* 0x0000692408627981 */ /* 0x000f64000c1e1100 */
[----:B-----5:R-:W-:-:S05]  /*4010*/  PRMT R10, R98, 0x8880, RZ ;  /* 0x00008880620a7816 */ /* 0x020fca00000000ff */
[----:B------:R-:W-:-:S07]  /*4020*/  IMAD R13, R10, R89, RZ ;  /* 0x000000590a0d7224 */ /* 0x000fce00078e02ff */
.L_x_145:
[----:B------:R-:W-:Y:S05]  /*4030*/  BSYNC B1 ;  /* 0x0000000000017941 */ /* 0x000fea0003800000 */
.L_x_144:
[----:B------:R-:W-:Y:S01]  /*4040*/  @!P3 IMAD R79, R79, R88, R13 ;  /* 0x000000584f4fb224 */ /* 0x000fe200078e020d */
[----:B------:R-:W-:Y:S04]  /*4050*/  BSSY B1, `(.L_x_146) ;  /* 0x0000006000017945 */ /* 0x000fe80003800000 */
[----:B------:R0:W-:Y:S01]  /*4060*/  @!P3 STG.E.U8 desc[UR36][R6.64+0x69], R79 ;  /* 0x0000694f0600b986 */ /* 0x0001e2000c101124 */
[----:B------:R-:W-:Y:S05]  /*4070*/  @P5 BRA `(.L_x_147) ;  /* 0x00000000000c5947 */ /* 0x000fea0003800000 */
[----:B------:R-:W5:Y:S02]  /*4080*/  LDG.E.U8 R98, desc[UR36][R2.64+0x70] ;  /* 0x0000702402627981 */ /* 0x000f64000c1e1100 */
[----:B-----5:R-:W-:-:S05]  /*4090*/  PRMT R10, R98, 0x8880, RZ ;  /* 0x00008880620a7816 */ /* 0x020fca00000000ff */
[----:B------:R-:W-:-:S07]  /*40a0*/  IMAD R13, R10, R89, RZ ;  /* 0x000000590a0d7224 */ /* 0x000fce00078e02ff */
.L_x_147:
[----:B------:R-:W-:Y:S05]  /*40b0*/  BSYNC B1 ;  /* 0x0000000000017941 */ /* 0x000fea0003800000 */
.L_x_146:
[----:B---3--:R-:W-:Y:S01]  /*40c0*/  @!P5 IMAD R11, R80, R88, R13 ;  /* 0x00000058500bd224 */ /* 0x008fe200078e020d */
[----:B------:R-:W-:Y:S04]  /*40d0*/  BSSY B1, `(.L_x_148) ;  /* 0x0000006000017945 */ /* 0x000fe80003800000 */
[----:B------:R3:W-:Y:S01]  /*40e0*/  @!P5 STG.E.U8 desc[UR36][R4.64+0x70], R11 ;  /* 0x0000700b0400d986 */ /* 0x0007e2000c101124 */
[----:B------:R-:W-:Y:S05]  /*40f0*/  @P2 BRA `(.L_x_149) ;  /* 0x00000000000c2947 */ /* 0x000fea0003800000 */
[----:B------:R-:W5:Y:S02]  /*4100*/  LDG.E.U8 R98, desc[UR36][R2.64+0x71] ;  /* 0x0000712402627981 */ /* 0x000f64000c1e1100 */
[----:B-----5:R-:W-:-:S05]  /*4110*/  PRMT R10, R98, 0x8880, RZ ;  /* 0x00008880620a7816 */ /* 0x020fca00000000ff */
[----:B------:R-:W-:-:S07]  /*4120*/  IMAD R13, R10, R89, RZ ;  /* 0x000000590a0d7224 */ /* 0x000fce00078e02ff */
.L_x_149:
[----:B------:R-:W-:Y:S05]  /*4130*/  BSYNC B1 ;  /* 0x0000000000017941 */ /* 0x000fea0003800000 */
.L_x_148:
[C---:B------:R-:W-:Y:S01]  /*4140*/  ISETP.LT.OR P4, PT, R0.reuse, 0x71, !P0 ;  /* 0x000000710000780c */ /* 0x040fe20004781670 */
[----:B------:R-:W-:Y:S01]  /*4150*/  @!P2 IMAD R81, R81, R88, R13 ;  /* 0x000000585151a224 */ /* 0x000fe200078e020d */
[----:B------:R-:W-:Y:S01]  /*4160*/  BSSY B1, `(.L_x_150) ;  /* 0x000000a000017945 */ /* 0x000fe20003800000 */
[C---:B------:R-:W-:Y:S02]  /*4170*/  ISETP.LT.OR P3, PT, R0.reuse, 0x72, !P0 ;  /* 0x000000720000780c */ /* 0x040fe40004761670 */
[C---:B------:R-:W-:Y:S01]  /*4180*/  ISETP.LT.OR P5, PT, R0.reuse, 0x79, !P0 ;  /* 0x000000790000780c */ /* 0x040fe200047a1670 */
[----:B------:R0:W-:Y:S01]  /*4190*/  @!P2 STG.E.U8 desc[UR36][R4.64+0x71], R81 ;  /* 0x000071510400a986 */ /* 0x0001e2000c101124 */
[C---:B------:R-:W-:Y:S02]  /*41a0*/  ISETP.LT.OR P2, PT, R0.reuse, 0x79, !P1 ;  /* 0x000000790000780c */ /* 0x040fe40004f41670 */
[----:B------:R-:W-:-:S04]  /*41b0*/  ISETP.LT.OR P1, PT, R0, 0x7a, !P1 ;  /* 0x0000007a0000780c */ /* 0x000fc80004f21670 */
[----:B------:R-:W-:Y:S09]  /*41c0*/  @P4 BRA `(.L_x_151) ;  /* 0x00000000000c4947 */ /* 0x000ff20003800000 */
[----:B------:R-:W5:Y:S02]  /*41d0*/  LDG.E.U8 R98, desc[UR36][R8.64+0x70] ;  /* 0x0000702408627981 */ /* 0x000f64000c1e1100 */
[----:B-----5:R-:W-:-:S05]  /*41e0*/  PRMT R10, R98, 0x8880, RZ ;  /* 0x00008880620a7816 */ /* 0x020fca00000000ff */
[----:B------:R-:W-:-:S07]  /*41f0*/  IMAD R13, R10, R89, RZ ;  /* 0x000000590a0d7224 */ /* 0x000fce00078e02ff */
.L_x_151:
[----:B------:R-:W-:Y:S05]  /*4200*/  BSYNC B1 ;  /* 0x0000000000017941 */ /* 0x000fea0003800000 */
.L_x_150:
[----:B---3--:R-:W-:Y:S01]  /*4210*/  @!P4 IMAD R11, R82, R88, R13 ;  /* 0x00000058520bc224 */ /* 0x008fe200078e020d */
[----:B------:R-:W-:Y:S04]  /*4220*/  BSSY B1, `(.L_x_152) ;  /* 0x0000006000017945 */ /* 0x000fe80003800000 */
[----:B------:R3:W-:Y:S01]  /*4230*/  @!P4 STG.E.U8 desc[UR36][R6.64+0x70], R11 ;  /* 0x0000700b0600c986 */ /* 0x0007e2000c101124 */
[----:B------:R-:W-:Y:S05]  /*4240*/  @P3 BRA `(.L_x_153) ;  /* 0x00000000000c3947 */ /* 0x000fea0003800000 */
[----:B------:R-:W5:Y:S02]  /*4250*/  LDG.E.U8 R98, desc[UR36][R8.64+0x71] ;  /* 0x0000712408627981 */ /* 0x000f64000c1e1100 */
[----:B-----5:R-:W-:-:S05]  /*4260*/  PRMT R10, R98, 0x8880, RZ ;  /* 0x00008880620a7816 */ /* 0x020fca00000000ff */
[----:B------:R-:W-:-:S07]  /*4270*/  IMAD R13, R10, R89, RZ ;  /* 0x000000590a0d7224 */ /* 0x000fce00078e02ff */
.L_x_153:
[----:B------:R-:W-:Y:S05]  /*4280*/  BSYNC B1 ;  /* 0x0000000000017941 */ /* 0x000fea0003800000 */
.L_x_152:
[----:B------:R-:W-:Y:S01]  /*4290*/  @!P3 IMAD R83, R83, R88, R13 ;  /* 0x000000585353b224 */ /* 0x000fe200078e020d */
[----:B------:R-:W-:Y:S04]  /*42a0*/  BSSY B1, `(.L_x_154) ;  /* 0x0000006000017945 */ /* 0x000fe80003800000 */
[----:B------:R0:W-:Y:S01]  /*42b0*/  @!P3 STG.E.U8 desc[UR36][R6.64+0x71], R83 ;  /* 0x000071530600b986 */ /* 0x0001e2000c101124 */
[----:B------:R-:W-:Y:S05]  /*42c0*/  @P2 BRA `(.L_x_155) ;  /* 0x00000000000c2947 */ /* 0x000fea0003800000 */
[----:B------:R-:W5:Y:S02]  /*42d0*/  LDG.E.U8 R98, desc[UR36][R2.64+0x78] ;  /* 0x0000782402627981 */ /* 0x000f64000c1e1100 */
[----:B-----5:R-:W-:-:S05]  /*42e0*/  PRMT R10, R98, 0x8880, RZ ;  /* 0x00008880620a7816 */ /* 0x020fca00000000ff */
[----:B------:R-:W-:-:S07]  /*42f0*/  IMAD R13, R10, R89, RZ ;  /* 0x000000590a0d7224 */ /* 0x000fce00078e02ff */
.L_x_155:
[----:B------:R-:W-:Y:S05]  /*4300*/  BSYNC B1 ;  /* 0x0000000000017941 */ /* 0x000fea0003800000 */
.L_x_154:
[----:B---3--:R-:W-:Y:S01]  /*4310*/  @!P2 IMAD R11, R84, R88, R13 ;  /* 0x00000058540ba224 */ /* 0x008fe200078e020d */
[----:B------:R-:W-:Y:S04]  /*4320*/  BSSY B1, `(.L_x_156) ;  /* 0x0000006000017945 */ /* 0x000fe80003800000 */
[----:B------:R3:W-:Y:S01]  /*4330*/  @!P2 STG.E.U8 desc[UR36][R4.64+0x78], R11 ;  /* 0x0000780b0400a986 */ /* 0x0007e2000c101124 */
[----:B------:R-:W-:Y:S05]  /*4340*/  @P1 BRA `(.L_x_157) ;  /* 0x00000000000c1947 */ /* 0x000fea0003800000 */
[----:B------:R-:W5:Y:S02]  /*4350*/  LDG.E.U8 R98, desc[UR36][R2.64+0x79] ;  /* 0x0000792402627981 */ /* 0x000f64000c1e1100 */
[----:B-----5:R-:W-:-:S05]  /*4360*/  PRMT R10, R98, 0x8880, RZ ;  /* 0x00008880620a7816 */ /* 0x020fca00000000ff */
[----:B------:R-:W-:-:S07]  /*4370*/  IMAD R13, R10, R89, RZ ;  /* 0x000000590a0d7224 */ /* 0x000fce00078e02ff */
.L_x_157:
[----:B------:R-:W-:Y:S05]  /*4380*/  BSYNC B1 ;  /* 0x0000000000017941 */ /* 0x000fea0003800000 */
.L_x_156:
[----:B------:R-:W-:Y:S01]  /*4390*/  @!P1 IMAD R85, R85, R88, R13 ;  /* 0x0000005855559224 */ /* 0x000fe200078e020d */
[----:B------:R-:W-:Y:S04]  /*43a0*/  BSSY B1, `(.L_x_158) ;  /* 0x0000006000017945 */ /* 0x000fe80003800000 */
[----:B------:R0:W-:Y:S01]  /*43b0*/  @!P1 STG.E.U8 desc[UR36][R4.64+0x79], R85 ;  /* 0x0000795504009986 */ /* 0x0001e2000c101124 */
[----:B------:R-:W-:Y:S05]  /*43c0*/  @P5 BRA `(.L_x_159) ;  /* 0x00000000000c5947 */ /* 0x000fea0003800000 */
[----:B------:R-:W0:Y:S02]  /*43d0*/  LDG.E.U8 R98, desc[UR36][R8.64+0x78] ;  /* 0x0000782408627981 */ /* 0x000e24000c1e1100 */
[----:B0-----:R-:W-:-:S05]  /*43e0*/  PRMT R2, R98, 0x8880, RZ ;  /* 0x0000888062027816 */ /* 0x001fca00000000ff */
[----:B------:R-:W-:-:S07]  /*43f0*/  IMAD R13, R2, R89, RZ ;  /* 0x00000059020d7224 */ /* 0x000fce00078e02ff */
.L_x_159:
[----:B------:R-:W-:Y:S05]  /*4400*/  BSYNC B1 ;  /* 0x0000000000017941 */ /* 0x000fea0003800000 */
.L_x_158:
[----:B0-----:R-:W-:Y:S01]  /*4410*/  @!P5 IMAD R3, R86, R88, R13 ;  /* 0x000000585603d224 */ /* 0x001fe200078e020d */
[----:B------:R-:W-:Y:S01]  /*4420*/  ISETP.LT.OR P0, PT, R0, 0x7a, !P0 ;  /* 0x0000007a0000780c */ /* 0x000fe20004701670 */
[----:B------:R-:W-:Y:S03]  /*4430*/  BSSY B1, `(.L_x_160) ;  /* 0x0000006000017945 */ /* 0x000fe60003800000 */
[----:B------:R0:W-:Y:S09]  /*4440*/  @!P5 STG.E.U8 desc[UR36][R6.64+0x78], R3 ;  /* 0x000078030600d986 */ /* 0x0001f2000c101124 */
[----:B------:R-:W-:Y:S05]  /*4450*/  @P0 BRA `(.L_x_161) ;  /* 0x00000000000c0947 */ /* 0x000fea0003800000 */
[----:B------:R-:W5:Y:S02]  /*4460*/  LDG.E.U8 R98, desc[UR36][R8.64+0x79] ;  /* 0x0000792408627981 */ /* 0x000f64000c1e1100 */
[----:B-----5:R-:W-:-:S05]  /*4470*/  PRMT R0, R98, 0x8880, RZ ;  /* 0x0000888062007816 */ /* 0x020fca00000000ff */
[----:B------:R-:W-:-:S07]  /*4480*/  IMAD R13, R0, R89, RZ ;  /* 0x00000059000d7224 */ /* 0x000fce00078e02ff */
.L_x_161:
[----:B------:R-:W-:Y:S05]  /*4490*/  BSYNC B1 ;  /* 0x0000000000017941 */ /* 0x000fea0003800000 */
.L_x_160:
[----:B------:R-:W-:Y:S01]  /*44a0*/  IMAD R13, R87, R88, R13 ;  /* 0x00000058570d7224 */ /* 0x000fe200078e020d */
[----:B------:R-:W-:Y:S06]  /*44b0*/  @P0 BRA `(.L_x_162) ;  /* 0x0000000c00100947 */ /* 0x000fec0003800000 */
[----:B------:R0:W-:Y:S01]  /*44c0*/  STG.E.U8 desc[UR36][R6.64+0x79], R13 ;  /* 0x0000790d06007986 */ /* 0x0001e2000c101124 */
[----:B------:R-:W-:Y:S05]  /*44d0*/  BRA `(.L_x_162) ;  /* 0x0000000c00087947 */ /* 0x000fea0003800000 */
.L_x_33:
[C---:B------:R-:W-:Y:S02]  /*44e0*/  ISETP.GE.AND P1, PT, R102.reuse, 0x1, PT ;  /* 0x000000016600780c */ /* 0x040fe40003f26270 */
[----:B------:R-:W-:Y:S02]  /*44f0*/  ISETP.GE.AND P0, PT, R102, 0x9, PT ;  /* 0x000000096600780c */ /* 0x000fe40003f06270 */
[C---:B------:R-:W-:Y:S02]  /*4500*/  ISETP.LT.OR P4, PT, R0.reuse, 0x1, !P1 ;  /* 0x000000010000780c */ /* 0x040fe40004f81670 */
[C---:B------:R-:W-:Y:S02]  /*4510*/  ISETP.LT.OR P3, PT, R0.reuse, 0x2, !P1 ;  /* 0x000000020000780c */ /* 0x040fe40004f61670 */
[C---:B------:R-:W-:Y:S02]  /*4520*/  ISETP.LT.OR P2, PT, R0.reuse, 0x1, !P0 ;  /* 0x000000010000780c */ /* 0x040fe40004741670 */
[----:B------:R-:W-:-:S07]  /*4530*/  ISETP.LT.OR P5, PT, R0, 0x2, !P0 ;  /* 0x000000020000780c */ /* 0x000fce00047a1670 */
[-C--:B------:R-:W-:Y:S02]  /*4540*/  @!P4 IMAD R3, R24, R88.reuse, RZ ;  /* 0x000000581803c224 */ /* 0x080fe400078e02ff */
[-C--:B------:R-:W-:Y:S02]  /*4550*/  @!P3 IMAD R25, R25, R88.reuse, RZ ;  /* 0x000000581919b224 */ /* 0x080fe400078e02ff */
[-C--:B------:R-:W-:Y:S01]  /*4560*/  @!P2 IMAD R9, R26, R88.reuse, RZ ;  /* 0x000000581a09a224 */ /* 0x080fe200078e02ff */
[----:B------:R0:W-:Y:S01]  /*4570*/  @!P4 STG.E.U8 desc[UR36][R4.64], R3 ;  /* 0x000000030400c986 */ /* 0x0001e2000c101124 */
[C---:B------:R-:W-:Y:S01]  /*4580*/  ISETP.LT.OR P4, PT, R0.reuse, 0x9, !P1 ;  /* 0x000000090000780c */ /* 0x040fe20004f81670 */
[----:B------:R-:W-:Y:S02]  /*4590*/  @!P5 IMAD R27, R27, R88, RZ ;  /* 0x000000581b1bd224 */ /* 0x000fe400078e02ff */
[----:B------:R-:W-:Y:S01]  /*45a0*/  @!P3 STG.E.U8 desc[UR36][R4.64+0x1], R25 ;  /* 0x000001190400b986 */ /* 0x000fe2000c101124 */
[----:B------:R-:W-:-:S03]  /*45b0*/  ISETP.LT.OR P3, PT, R0, 0xa, !P1 ;  /* 0x0000000a0000780c */ /* 0x000fc60004f61670 */
[----:B------:R1:W-:Y:S01]  /*45c0*/  @!P2 STG.E.U8 desc[UR36][R6.64], R9 ;  /* 0x000000090600a986 */ /* 0x0003e2000c101124 */
[----:B------:R-:W-:-:S03]  /*45d0*/  ISETP.LT.OR P2, PT, R0, 0x9, !P0 ;  /* 0x000000090000780c */ /* 0x000fc60004741670 */
[----:B------:R-:W-:Y:S01]  /*45e0*/  @!P5 STG.E.U8 desc[UR36][R6.64+0x1], R27 ;  /* 0x0000011b0600d986 */ /* 0x000fe2000c101124 */
[----:B------:R-:W-:Y:S01]  /*45f0*/  ISETP.LT.OR P5, PT, R0, 0xa, !P0 ;  /* 0x0000000a0000780c */ /* 0x000fe200047a1670 */
[----:B------:R-:W-:-:S04]  /*4600*/  @!P4 IMAD R11, R28, R88, RZ ;  /* 0x000000581c0bc224 */ /* 0x000fc800078e02ff */
[-C--:B------:R-:W-:Y:S01]  /*4610*/  @!P3 IMAD R29, R29, R88.reuse, RZ ;  /* 0x000000581d1db224 */ /* 0x080fe200078e02ff */
[----:B------:R-:W-:Y:S01]  /*4620*/  @!P4 STG.E.U8 desc[UR36][R4.64+0x8], R11 ;  /* 0x0000080b0400c986 */ /* 0x000fe2000c101124 */
[----:B------:R-:W-:Y:S02]  /*4630*/  ISETP.LT.OR P4, PT, R0, 0x11, !P1 ;  /* 0x000000110000780c */ /* 0x000fe40004f81670 */
[-C--:B0-----:R-:W-:Y:S01]  /*4640*/  @!P2 IMAD R3, R30, R88.reuse, RZ ;  /* 0x000000581e03a224 */ /* 0x081fe200078e02ff */
[----:B------:R-:W-:Y:S01]  /*4650*/  @!P3 STG.E.U8 desc[UR36][R4.64+0x9], R29 ;  /* 0x0000091d0400b986 */ /* 0x000fe2000c101124 */
[C---:B------:R-:W-:Y:S02]  /*4660*/  ISETP.LT.OR P3, PT, R0.reuse, 0x12, !P1 ;  /* 0x000000120000780c */ /* 0x040fe40004f61670 */
[----:B------:R-:W-:Y:S01]  /*4670*/  @!P5 IMAD R31, R31, R88, RZ ;  /* 0x000000581f1fd224 */ /* 0x000fe200078e02ff */
[----:B------:R0:W-:Y:S01]  /*4680*/  @!P2 STG.E.U8 desc[UR36][R6.64+0x8], R3 ;  /* 0x000008030600a986 */ /* 0x0001e2000c101124 */
[----:B------:R-:W-:-:S03]  /*4690*/  ISETP.LT.OR P2, PT, R0, 0x11, !P0 ;  /* 0x000000110000780c */ /* 0x000fc60004741670 */
[----:B------:R-:W-:Y:S01]  /*46a0*/  @!P5 STG.E.U8 desc[UR36][R6.64+0x9], R31 ;  /* 0x0000091f0600d986 */ /* 0x000fe2000c101124 */
[----:B------:R-:W-:Y:S01]  /*46b0*/  ISETP.LT.OR P5, PT, R0, 0x12, !P0 ;  /* 0x000000120000780c */ /* 0x000fe200047a1670 */
[----:B-1----:R-:W-:-:S04]  /*46c0*/  @!P4 IMAD R9, R32, R88, RZ ;  /* 0x000000582009c224 */ /* 0x002fc800078e02ff */
        /* <DEDUP_REMOVED lines=109> */
[----:B------:R1:W-:Y:S01]  /*4da0*/  @!P4 STG.E.U8 desc[UR36][R4.64+0x58], R11 ;  /* 0x0000580b0400c986 */ /* 0x0003e2000c101124 */
        /* <DEDUP_REMOVED lines=13> */
[-C--:B-1----:R-:W-:Y:S01]  /*4e80*/  @!P2 IMAD R11, R74, R88.reuse, RZ ;  /* 0x000000584a0ba224 */ /* 0x082fe200078e02ff */
[----:B------:R-:W-:Y:S01]  /*4e90*/  @!P3 STG.E.U8 desc[UR36][R4.64+0x61], R73 ;  /* 0x000061490400b986 */ /* 0x000fe2000c101124 */
[C---:B------:R-:W-:Y:S02]  /*4ea0*/  ISETP.LT.OR P3, PT, R0.reuse, 0x6a, !P1 ;  /* 0x0000006a0000780c */ /* 0x040fe40004f61670 */
[----:B------:R-:W-:Y:S01]  /*4eb0*/  @!P5 IMAD R75, R75, R88, RZ ;  /* 0x000000584b4bd224 */ /* 0x000fe200078e02ff */
[----:B------:R1:W-:Y:S01]  /*4ec0*/  @!P2 STG.E.U8 desc[UR36][R6.64+0x60], R11 ;  /* 0x0000600b0600a986 */ /* 0x0003e2000c101124 */
[----:B------:R-:W-:-:S03]  /*4ed0*/  ISETP.LT.OR P2, PT, R0, 0x69, !P0 ;  /* 0x000000690000780c */ /* 0x000fc60004741670 */
[----:B------:R-:W-:Y:S01]  /*4ee0*/  @!P5 STG.E.U8 desc[UR36][R6.64+0x61], R75 ;  /* 0x0000614b0600d986 */ /* 0x000fe2000c101124 */
[----:B------:R-:W-:Y:S01]  /*4ef0*/  ISETP.LT.OR P5, PT, R0, 0x6a, !P0 ;  /* 0x0000006a0000780c */ /* 0x000fe200047a1670 */
[----:B0-----:R-:W-:-:S04]  /*4f00*/  @!P4 IMAD R3, R76, R88, RZ ;  /* 0x000000584c03c224 */ /* 0x001fc800078e02ff */
[-C--:B------:R-:W-:Y:S01]  /*4f10*/  @!P3 IMAD R77, R77, R88.reuse, RZ ;  /* 0x000000584d4db224 */ /* 0x080fe200078e02ff */
[----:B------:R0:W-:Y:S01]  /*4f20*/  @!P4 STG.E.U8 desc[UR36][R4.64+0x68], R3 ;  /* 0x000068030400c986 */ /* 0x0001e2000c101124 */
[----:B------:R-:W-:Y:S02]  /*4f30*/  ISETP.LT.OR P4, PT, R0, 0x72, !P1 ;  /* 0x000000720000780c */ /* 0x000fe40004f81670 */
[-C--:B--2---:R-:W-:Y:S01]  /*4f40*/  @!P2 IMAD R9, R78, R88.reuse, RZ ;  /* 0x000000584e09a224 */ /* 0x084fe200078e02ff */
[----:B------:R-:W-:Y:S01]  /*4f50*/  @!P3 STG.E.U8 desc[UR36][R4.64+0x69], R77 ;  /* 0x0000694d0400b986 */ /* 0x000fe2000c101124 */
[C---:B------:R-:W-:Y:S02]  /*4f60*/  ISETP.LT.OR P3, PT, R0.reuse, 0x71, !P1 ;  /* 0x000000710000780c */ /* 0x040fe40004f61670 */
[----:B------:R-:W-:Y:S01]  /*4f70*/  @!P5 IMAD R79, R79, R88, RZ ;  /* 0x000000584f4fd224 */ /* 0x000fe200078e02ff */
[----:B------:R-:W-:Y:S01]  /*4f80*/  @!P2 STG.E.U8 desc[UR36][R6.64+0x68], R9 ;  /* 0x000068090600a986 */ /* 0x000fe2000c101124 */
[----:B------:R-:W-:-:S03]  /*4f90*/  ISETP.LT.OR P2, PT, R0, 0x71, !P0 ;  /* 0x000000710000780c */ /* 0x000fc60004741670 */
[----:B------:R-:W-:Y:S01]  /*4fa0*/  @!P5 STG.E.U8 desc[UR36][R6.64+0x69], R79 ;  /* 0x0000694f0600d986 */ /* 0x000fe2000c101124 */
[----:B------:R-:W-:Y:S01]  /*4fb0*/  ISETP.LT.OR P5, PT, R0, 0x79, !P0 ;  /* 0x000000790000780c */ /* 0x000fe200047a1670 */
[----:B------:R-:W-:-:S04]  /*4fc0*/  @!P4 IMAD R81, R81, R88, RZ ;  /* 0x000000585151c224 */ /* 0x000fc800078e02ff */
[-C--:B-1----:R-:W-:Y:S01]  /*4fd0*/  @!P3 IMAD R11, R80, R88.reuse, RZ ;  /* 0x00000058500bb224 */ /* 0x082fe200078e02ff */
[----:B------:R-:W-:Y:S01]  /*4fe0*/  @!P4 STG.E.U8 desc[UR36][R4.64+0x71], R81 ;  /* 0x000071510400c986 */ /* 0x000fe2000c101124 */
[C---:B------:R-:W-:Y:S02]  /*4ff0*/  ISETP.LT.OR P4, PT, R0.reuse, 0x72, !P0 ;  /* 0x000000720000780c */ /* 0x040fe40004781670 */
[C---:B------:R-:W-:Y:S01]  /*5000*/  ISETP.LT.OR P0, PT, R0.reuse, 0x7a, !P0 ;  /* 0x0000007a0000780c */ /* 0x040fe20004701670 */
[----:B------:R1:W-:Y:S01]  /*5010*/  @!P3 STG.E.U8 desc[UR36][R4.64+0x70], R11 ;  /* 0x0000700b0400b986 */ /* 0x0003e2000c101124 */
[----:B------:R-:W-:Y:S01]  /*5020*/  ISETP.LT.OR P3, PT, R0, 0x79, !P1 ;  /* 0x000000790000780c */ /* 0x000fe20004f61670 */
[----:B0-----:R-:W-:Y:S01]  /*5030*/  @!P2 IMAD R3, R82, R88, RZ ;  /* 0x000000585203a224 */ /* 0x001fe200078e02ff */
[----:B------:R-:W-:-:S04]  /*5040*/  ISETP.LT.OR P1, PT, R0, 0x7a, !P1 ;  /* 0x0000007a0000780c */ /* 0x000fc80004f21670 */
[----:B------:R0:W-:Y:S03]  /*5050*/  @!P2 STG.E.U8 desc[UR36][R6.64+0x70], R3 ;  /* 0x000070030600a986 */ /* 0x0001e6000c101124 */
[-C--:B------:R-:W-:Y:S02]  /*5060*/  @!P4 IMAD R83, R83, R88.reuse, RZ ;  /* 0x000000585353c224 */ /* 0x080fe400078e02ff */
[-C--:B-1----:R-:W-:Y:S02]  /*5070*/  @!P5 IMAD R11, R86, R88.reuse, RZ ;  /* 0x00000058560bd224 */ /* 0x082fe400078e02ff */
[-C--:B------:R-:W-:Y:S01]  /*5080*/  @!P3 IMAD R9, R84, R88.reuse, RZ ;  /* 0x000000585409b224 */ /* 0x080fe200078e02ff */
[----:B------:R0:W-:Y:S01]  /*5090*/  @!P4 STG.E.U8 desc[UR36][R6.64+0x71], R83 ;  /* 0x000071530600c986 */ /* 0x0001e2000c101124 */
[-C--:B------:R-:W-:Y:S02]  /*50a0*/  @!P1 IMAD R85, R85, R88.reuse, RZ ;  /* 0x0000005855559224 */ /* 0x080fe400078e02ff */
[----:B------:R-:W-:Y:S01]  /*50b0*/  @!P0 IMAD R87, R87, R88, RZ ;  /* 0x0000005857578224 */ /* 0x000fe200078e02ff */
[----:B------:R0:W-:Y:S04]  /*50c0*/  @!P3 STG.E.U8 desc[UR36][R4.64+0x78], R9 ;  /* 0x000078090400b986 */ /* 0x0001e8000c101124 */
[----:B------:R0:W-:Y:S04]  /*50d0*/  @!P1 STG.E.U8 desc[UR36][R4.64+0x79], R85 ;  /* 0x0000795504009986 */ /* 0x0001e8000c101124 */
[----:B------:R0:W-:Y:S04]  /*50e0*/  @!P5 STG.E.U8 desc[UR36][R6.64+0x78], R11 ;  /* 0x0000780b0600d986 */ /* 0x0001e8000c101124 */
[----:B------:R0:W-:Y:S02]  /*50f0*/  @!P0 STG.E.U8 desc[UR36][R6.64+0x79], R87 ;  /* 0x0000795706008986 */ /* 0x0001e4000c101124 */
.L_x_162:
[----:B------:R-:W-:Y:S05]  /*5100*/  BSYNC B0 ;  /* 0x0000000000007941 */ /* 0x000fea0003800000 */
.L_x_32:
[----:B0-----:R-:W2:Y:S01]  /*5110*/  LDL.64 R2, [R1] ;  /* 0x0000000001027983 */ /* 0x001ea20000100a00 */
[----:B------:R-:W-:Y:S01]  /*5120*/  ULDC.64 UR4, c[0x0][0x650] ;  /* 0x0001940000047ab9 */ /* 0x000fe20000000a00 */
[----:B------:R0:W-:Y:S01]  /*5130*/  SYNCS.ARRIVE.TRANS64.A1T0 RZ, [R96+UR47], RZ ;  /* 0x000000ff60ff79a7 */ /* 0x0001e2000810002f */
[----:B------:R-:W-:Y:S01]  /*5140*/  PRMT R0, RZ, 0x7610, R0 ;  /* 0x00007610ff007816 */ /* 0x000fe20000000000 */
[----:B------:R-:W-:Y:S02]  /*5150*/  IMAD.MOV.U32 R19, RZ, RZ, -0x1 ;  /* 0xffffffffff137424 */ /* 0x000fe400078e00ff */
[----:B------:R-:W-:Y:S01]  /*5160*/  IMAD.MOV.U32 R22, RZ, RZ, -0x1 ;  /* 0xffffffffff167424 */ /* 0x000fe200078e00ff */
[----:B--2---:R-:W-:-:S04]  /*5170*/  LEA R18, P0, R2, R18, 0x1 ;  /* 0x0000001202127211 */ /* 0x004fc800078008ff */
[----:B------:R-:W-:Y:S01]  /*5180*/  LEA.HI.X R17, R2, R17, R23, 0x1, P0 ;  /* 0x0000001102117211 */ /* 0x000fe200000f0c17 */
[----:B------:R-:W-:Y:S01]  /*5190*/  IMAD.MOV.U32 R2, RZ, RZ, -0x1 ;  /* 0xffffffffff027424 */ /* 0x000fe200078e00ff */
[----:B------:R-:W-:-:S04]  /*51a0*/  ISETP.GE.U32.AND P0, PT, R18, UR4, PT ;  /* 0x0000000412007c0c */ /* 0x000fc8000bf06070 */
[----:B------:R-:W-:-:S13]  /*51b0*/  ISETP.GE.U32.AND.EX P0, PT, R17, UR5, PT, P0 ;  /* 0x0000000511007c0c */ /* 0x000fda000bf06100 */
[----:B0-----:R-:W-:Y:S05]  /*51c0*/  @P0 BRA `(.L_x_163) ;  /* 0x0000000400700947 */ /* 0x001fea0003800000 */
[----:B------:R-:W0:Y:S01]  /*51d0*/  S2R R10, SR_CTAID.X ;  /* 0x00000000000a7919 */ /* 0x000e220000002500 */
[----:B------:R-:W2:Y:S01]  /*51e0*/  LDC.64 R8, c[0x0][0x628] ;  /* 0x00018a00ff087b82 */ /* 0x000ea20000000a00 */
[----:B------:R-:W-:Y:S01]  /*51f0*/  ULDC UR4, c[0x0][0x150] ;  /* 0x0000540000047ab9 */ /* 0x000fe20000000800 */
[----:B----4-:R-:W-:Y:S01]  /*5200*/  IMAD.MOV.U32 R6, RZ, RZ, R18 ;  /* 0x000000ffff067224 */ /* 0x010fe200078e0012 */
[----:B------:R-:W4:Y:S01]  /*5210*/  S2R R20, SR_CTAID.Y ;  /* 0x0000000000147919 */ /* 0x000f220000002600 */
[----:B------:R-:W-:-:S04]  /*5220*/  IMAD.MOV.U32 R7, RZ, RZ, R17 ;  /* 0x000000ffff077224 */ /* 0x000fc800078e0011 */
[----:B-1----:R-:W1:Y:S08]  /*5230*/  LDC R15, c[0x0][0x144] ;  /* 0x00005100ff0f7b82 */ /* 0x002e700000000800 */
[----:B------:R-:W1:Y:S08]  /*5240*/  LDC R0, c[0x0][0x630] ;  /* 0x00018c00ff007b82 */ /* 0x000e700000000800 */
[----:B------:R-:W1:Y:S01]  /*5250*/  LDC.64 R12, c[0x0][0x620] ;  /* 0x00018800ff0c7b82 */ /* 0x000e620000000a00 */
[----:B--2---:R-:W-:-:S04]  /*5260*/  ISETP.NE.U32.AND P0, PT, R8, RZ, PT ;  /* 0x000000ff0800720c */ /* 0x004fc80003f05070 */
[----:B------:R-:W-:Y:S02]  /*5270*/  ISETP.NE.AND.EX P0, PT, R9, RZ, PT, P0 ;  /* 0x000000ff0900720c */ /* 0x000fe40003f05300 */
[----:B0-----:R-:W-:-:S05]  /*5280*/  I2FP.F32.U32 R2, R10 ;  /* 0x0000000a00027245 */ /* 0x001fca0000201000 */
[----:B------:R-:W-:-:S04]  /*5290*/  FMUL R2, R2, UR4 ;  /* 0x0000000402027c20 */ /* 0x000fc80008400000 */
[----:B------:R0:W2:Y:S02]  /*52a0*/  F2I.U32.TRUNC.NTZ R14, R2 ;  /* 0x00000002000e7305 */ /* 0x0000a4000020f000 */
[----:B----4-:R-:W-:Y:S05]  /*52b0*/  @!P0 BRA `(.L_x_164) ;  /* 0x0000000000288947 */ /* 0x010fea0003800000 */
[----:B------:R-:W4:Y:S02]  /*52c0*/  LDC R3, c[0x0][0x634] ;  /* 0x00018d00ff037b82 */ /* 0x000f240000000800 */
[----:B----4-:R-:W-:-:S05]  /*52d0*/  IADD3 R7, P0, R18, R3, RZ ;  /* 0x0000000312077210 */ /* 0x010fca0007f1e0ff */
[----:B---3--:R-:W-:-:S04]  /*52e0*/  IMAD.X R11, RZ, RZ, R17, P0 ;  /* 0x000000ffff0b7224 */ /* 0x008fc800000e0611 */
[----:B0-----:R-:W-:-:S04]  /*52f0*/  IMAD.WIDE.U32 R2, R11, R8, RZ ;  /* 0x000000080b027225 */ /* 0x001fc800078e00ff */
[----:B------:R-:W-:-:S04]  /*5300*/  IMAD.WIDE.U32 R4, P0, R7, R9, R2 ;  /* 0x0000000907047225 */ /* 0x000fc80007800002 */
[----:B------:R-:W-:-:S04]  /*5310*/  IMAD.WIDE.U32 R2, R7, R8, RZ ;  /* 0x0000000807027225 */ /* 0x000fc800078e00ff */
[----:B------:R-:W-:Y:S01]  /*5320*/  IMAD.X R7, RZ, RZ, RZ, P0 ;  /* 0x000000ffff077224 */ /* 0x000fe200000e06ff */
[----:B------:R-:W-:Y:S01]  /*5330*/  IADD3 RZ, P0, R3, R4, RZ ;  /* 0x0000000403ff7210 */ /* 0x000fe20007f1e0ff */
[----:B------:R-:W-:-:S04]  /*5340*/  IMAD.MOV.U32 R6, RZ, RZ, R5 ;  /* 0x000000ffff067224 */ /* 0x000fc800078e0005 */
[----:B------:R-:W-:-:S08]  /*5350*/  IMAD.WIDE.U32.X R6, R11, R9, R6, P0 ;  /* 0x000000090b067225 */ /* 0x000fd000000e0406 */
.L_x_164:
[----:B------:R-:W4:Y:S01]  /*5360*/  LDC.64 R26, c[0x0][0x640] ;  /* 0x00019000ff1a7b82 */ /* 0x000f220000000a00 */
[-C--:B-1-3--:R-:W-:Y:S01]  /*5370*/  SHF.R.U64 R11, R6, R0.reuse, R7 ;  /* 0x00000000060b7219 */ /* 0x08afe20000001207 */
[----:B------:R-:W-:Y:S01]  /*5380*/  IMAD.MOV.U32 R19, RZ, RZ, R17 ;  /* 0x000000ffff137224 */ /* 0x000fe200078e0011 */
[----:B------:R-:W-:Y:S01]  /*5390*/  SHF.R.U32.HI R0, RZ, R0, R7 ;  /* 0x00000000ff007219 */ /* 0x000fe20000011607 */
[----:B--2---:R-:W-:Y:S01]  /*53a0*/  IMAD.MOV R14, RZ, RZ, -R14 ;  /* 0x000000ffff0e7224 */ /* 0x004fe200078e0a0e */
[----:B------:R-:W-:Y:S01]  /*53b0*/  IADD3 R5, P0, RZ, -R11, RZ ;  /* 0x8000000bff057210 */ /* 0x000fe20007f1e0ff */
[----:B------:R-:W-:Y:S01]  /*53c0*/  ULDC UR4, c[0x0][0x154] ;  /* 0x0000550000047ab9 */ /* 0x000fe20000000800 */
[----:B------:R-:W-:Y:S01]  /*53d0*/  IMAD.MOV.U32 R7, RZ, RZ, 0x1 ;  /* 0x00000001ff077424 */ /* 0x000fe200078e00ff */
[----:B------:R-:W1:Y:S01]  /*53e0*/  LDC R4, c[0x0][0x618] ;  /* 0x00018600ff047b82 */ /* 0x000e620000000800 */
[----:B------:R-:W-:Y:S02]  /*53f0*/  IMAD R22, R15, R14, R10 ;  /* 0x0000000e0f167224 */ /* 0x000fe400078e020a */
[----:B------:R-:W-:-:S04]  /*5400*/  IMAD.X R3, RZ, RZ, ~R0, P0 ;  /* 0x000000ffff037224 */ /* 0x000fc800000e0e00 */
[-C--:B------:R-:W-:Y:S01]  /*5410*/  IMAD R0, R3, R12.reuse, RZ ;  /* 0x0000000c03007224 */ /* 0x080fe200078e02ff */
[----:B------:R-:W2:Y:S01]  /*5420*/  LDC R6, c[0x0][0x608] ;  /* 0x00018200ff067b82 */ /* 0x000ea20000000800 */
[----:B0-----:R-:W-:-:S04]  /*5430*/  IMAD.WIDE.U32 R2, R5, R12, R18 ;  /* 0x0000000c05027225 */ /* 0x001fc800078e0012 */
[----:B------:R-:W-:Y:S01]  /*5440*/  IMAD R5, R5, R13, R0 ;  /* 0x0000000d05057224 */ /* 0x000fe200078e0200 */
[----:B------:R-:W-:Y:S02]  /*5450*/  I2FP.F32.U32 R0, R20 ;  /* 0x0000001400007245 */ /* 0x000fe40000201000 */
[----:B------:R-:W0:Y:S01]  /*5460*/  LDC R24, c[0x0][0x658] ;  /* 0x00019600ff187b82 */ /* 0x000e220000000800 */
[----:B------:R-:W-:Y:S01]  /*5470*/  IMAD.IADD R3, R3, 0x1, R5 ;  /* 0x0000000103037824 */ /* 0x000fe200078e0205 */
[----:B----4-:R-:W-:Y:S01]  /*5480*/  ISETP.NE.U32.AND P0, PT, R26, RZ, PT ;  /* 0x000000ff1a00720c */ /* 0x010fe20003f05070 */
[----:B------:R-:W-:Y:S01]  /*5490*/  FMUL R0, R0, UR4 ;  /* 0x0000000400007c20 */ /* 0x000fe20008400000 */
[----:B------:R-:W-:Y:S02]  /*54a0*/  IMAD.MOV.U32 R5, RZ, RZ, -0x1 ;  /* 0xffffffffff057424 */ /* 0x000fe400078e00ff */
[----:B------:R-:W-:Y:S01]  /*54b0*/  ISETP.NE.AND.EX P0, PT, R27, RZ, PT, P0 ;  /* 0x000000ff1b00720c */ /* 0x000fe20003f05300 */
[----:B------:R3:W4:Y:S01]  /*54c0*/  F2I.U32.TRUNC.NTZ R12, R0 ;  /* 0x00000000000c7305 */ /* 0x000722000020f000 */
[----:B------:R-:W3:Y:S01]  /*54d0*/  LDC R15, c[0x0][0x148] ;  /* 0x00005200ff0f7b82 */ /* 0x000ee20000000800 */
[----:B-1----:R-:W-:-:S02]  /*54e0*/  SHF.R.U64 R10, R2, R4, R3 ;  /* 0x00000004020a7219 */ /* 0x002fc40000001203 */
[----:B------:R-:W-:-:S05]  /*54f0*/  SHF.R.U32.HI R3, RZ, R4, R3 ;  /* 0x00000004ff037219 */ /* 0x000fca0000011603 */
[----:B------:R-:W1:Y:S01]  /*5500*/  LDC R14, c[0x0][0x600] ;  /* 0x00018000ff0e7b82 */ /* 0x000e620000000800 */
[-CC-:B--2---:R-:W-:Y:S02]  /*5510*/  SHF.R.U64 R8, R10, R6.reuse, R3.reuse ;  /* 0x000000060a087219 */ /* 0x184fe40000001203 */
[----:B------:R-:W-:-:S05]  /*5520*/  SHF.R.U32.HI R3, RZ, R6, R3 ;  /* 0x00000006ff037219 */ /* 0x000fca0000011603 */
[----:B------:R-:W2:Y:S01]  /*5530*/  LDC R21, c[0x0][0x648] ;  /* 0x00019200ff157b82 */ /* 0x000ea20000000800 */
[-CC-:B0-----:R-:W-:Y:S02]  /*5540*/  SHF.R.U64 R13, R8, R24.reuse, R3.reuse ;  /* 0x00000018080d7219 */ /* 0x181fe40000001203 */
[-C--:B------:R-:W-:Y:S02]  /*5550*/  SHF.L.U32 R5, R5, R24.reuse, RZ ;  /* 0x0000001805057219 */ /* 0x080fe400000006ff */
[-C--:B------:R-:W-:Y:S01]  /*5560*/  SHF.R.U32.HI R3, RZ, R24.reuse, R3 ;  /* 0x00000018ff037219 */ /* 0x080fe20000011603 */
[----:B------:R-:W-:Y:S01]  /*5570*/  IMAD.MOV.U32 R2, RZ, RZ, R13 ;  /* 0x000000ffff027224 */ /* 0x000fe200078e000d */
[----:B------:R-:W-:Y:S01]  /*5580*/  SHF.L.U32 R24, R7, R24, RZ ;  /* 0x0000001807187219 */ /* 0x000fe200000006ff */
[----:B------:R-:W0:Y:S01]  /*5590*/  LDC R25, c[0x0][0x638] ;  /* 0x00018e00ff197b82 */ /* 0x000e220000000800 */
[----:B------:R-:W-:-:S07]  /*55a0*/  LOP3.LUT R19, RZ, R5, RZ, 0x33, !PT ;  /* 0x00000005ff137212 */ /* 0x000fce00078e33ff */
[----:B------:R-:W0:Y:S01]  /*55b0*/  LDC R28, c[0x0][0x610] ;  /* 0x00018400ff1c7b82 */ /* 0x000e220000000800 */
[----:B----4-:R-:W-:Y:S05]  /*55c0*/  @!P0 BRA `(.L_x_165) ;  /* 0x0000000000288947 */ /* 0x010fea0003800000 */
[----:B---3--:R-:W3:Y:S02]  /*55d0*/  LDC R0, c[0x0][0x64c] ;  /* 0x00019300ff007b82 */ /* 0x008ee40000000800 */
[----:B---3--:R-:W-:-:S05]  /*55e0*/  IADD3 R7, P0, R13, R0, RZ ;  /* 0x000000000d077210 */ /* 0x008fca0007f1e0ff */
        /* <DEDUP_REMOVED lines=8> */
.L_x_165:
[----:B------:R-:W4:Y:S01]  /*5670*/  LDC R4, c[0x0][0x65c] ;  /* 0x00019700ff047b82 */ /* 0x000f220000000800 */
[----:B--23--:R-:W-:Y:S01]  /*5680*/  SHF.R.U64 R0, R2, R21, R3 ;  /* 0x0000001502007219 */ /* 0x00cfe20000001203 */
[----:B-1----:R-:W-:Y:S01]  /*5690*/  VIADD R3, R14, 0xffffffff ;  /* 0xffffffff0e037836 */ /* 0x002fe20000000000 */
[----:B------:R-:W-:Y:S01]  /*56a0*/  LOP3.LUT R19, R8, R19, RZ, 0xc0, !PT ;  /* 0x0000001308137212 */ /* 0x000fe200078ec0ff */
[----:B------:R-:W-:Y:S02]  /*56b0*/  IMAD.MOV R12, RZ, RZ, -R12 ;  /* 0x000000ffff0c7224 */ /* 0x000fe400078e0a0c */
[----:B------:R-:W-:Y:S01]  /*56c0*/  IMAD.MOV R2, RZ, RZ, -R0 ;  /* 0x000000ffff027224 */ /* 0x000fe200078e0a00 */
[----:B------:R-:W-:Y:S01]  /*56d0*/  LOP3.LUT R3, R10, R3, RZ, 0xc0, !PT ;  /* 0x000000030a037212 */ /* 0x000fe200078ec0ff */
[----:B------:R-:W-:Y:S02]  /*56e0*/  IMAD R19, R24, R0, R19 ;  /* 0x0000000018137224 */ /* 0x000fe400078e0213 */
[----:B0-----:R-:W-:-:S04]  /*56f0*/  IMAD R0, R2, R25, R13 ;  /* 0x0000001902007224 */ /* 0x001fc800078e020d */
[----:B------:R-:W-:Y:S01]  /*5700*/  IMAD R2, R0, R14, R3 ;  /* 0x0000000e00027224 */ /* 0x000fe200078e0203 */
[----:B----4-:R-:W-:Y:S01]  /*5710*/  ISETP.NE.AND P0, PT, R4, 0x1, PT ;  /* 0x000000010400780c */ /* 0x010fe20003f05270 */
[----:B------:R-:W-:-:S05]  /*5720*/  IMAD.MOV.U32 R4, RZ, RZ, 0x1 ;  /* 0x00000001ff047424 */ /* 0x000fca00078e00ff */
[----:B------:R-:W-:-:S07]  /*5730*/  PRMT R0, R4, 0x7610, R0 ;  /* 0x0000761004007816 */ /* 0x000fce0000000000 */
[----:B------:R-:W-:-:S04]  /*5740*/  @P0 IMAD R22, R15, R12, R20 ;  /* 0x0000000c0f160224 */ /* 0x000fc800078e0214 */
[----:B------:R-:W-:-:S05]  /*5750*/  IMAD R19, R19, R28, R22 ;  /* 0x0000001c13137224 */ /* 0x000fca00078e0216 */
[----:B------:R-:W-:Y:S02]  /*5760*/  SEL R22, R2, R19, !P0 ;  /* 0x0000001302167207 */ /* 0x000fe40004000000 */
[----:B------:R-:W-:Y:S01]  /*5770*/  SEL R19, R19, R2, !P0 ;  /* 0x0000000213137207 */ /* 0x000fe20004000000 */
[----:B------:R-:W-:-:S07]  /*5780*/  IMAD.MOV.U32 R2, RZ, RZ, R11 ;  /* 0x000000ffff027224 */ /* 0x000fce00078e000b */
.L_x_163:
[----:B------:R-:W-:Y:S02]  /*5790*/  LOP3.LUT P0, RZ, R0, 0xff, RZ, 0xc0, !PT ;  /* 0x000000ff00ff7812 */ /* 0x000fe4000780c0ff */
[----:B------:R-:W-:-:S11]  /*57a0*/  LOP3.LUT R99, R99, 0x1, RZ, 0x3c, !PT ;  /* 0x0000000163637812 */ /* 0x000fd600078e3cff */
[----:B------:R-:W-:Y:S05]  /*57b0*/  @P0 BRA `(.L_x_166) ;  /* 0xffffffbc00400947 */ /* 0x000fea000383ffff */
[----:B------:R-:W-:Y:S05]  /*57c0*/  EXIT ;  /* 0x000000000000794d */ /* 0x000fea0003800000 */
.L_x_13:
[----:B------:R-:W-:-:S08]  /*57d0*/  ISETP.NE.AND P0, PT, R0, RZ, PT ;  /* 0x000000ff0000720c */ /* 0x000fd00003f05270 */
[----:B0-----:R-:W0:-:S00]  /*57e0*/  USETMAXREG.DEALLOC.CTAPOOL 0x28 ;  /* 0x00000028000079c8 */ /* 0x001e0000080e0500 */
[----:B------:R-:W-:Y:S05]  /*57f0*/  @P0 EXIT ;  /* 0x000000000000094d */ /* 0x000fea0003800000 */
[----:B0-----:R-:W-:Y:S01]  /*5800*/  LOP3.LUT P0, RZ, R8, 0xff, RZ, 0xc0, !PT ;  /* 0x000000ff08ff7812 */ /* 0x001fe2000780c0ff */
[----:B------:R-:W-:Y:S02]  /*5810*/  IMAD.MOV.U32 R0, RZ, RZ, 0x1 ;  /* 0x00000001ff007424 */ /* 0x000fe400078e00ff */
[----:B------:R-:W-:-:S10]  /*5820*/  IMAD.MOV.U32 R7, RZ, RZ, RZ ;  /* 0x000000ffff077224 */ /* 0x000fd400078e00ff */
[----:B------:R-:W-:Y:S05]  /*5830*/  @!P0 BRA `(.L_x_167) ;  /* 0x0000000c001c8947 */ /* 0x000fea0003800000 */
[----:B------:R-:W-:Y:S01]  /*5840*/  LOP3.LUT P0, RZ, R4, 0x1f, RZ, 0xc0, !PT ;  /* 0x0000001f04ff7812 */ /* 0x000fe2000780c0ff */
[----:B------:R-:W-:Y:S01]  /*5850*/  ULDC UR5, c[0x0][0x658] ;  /* 0x0001960000057ab9 */ /* 0x000fe20000000800 */
[----:B------:R-:W-:Y:S01]  /*5860*/  UMOV UR6, 0xffffffff ;  /* 0xffffffff00067882 */ /* 0x000fe20000000000 */
[----:B------:R-:W-:Y:S01]  /*5870*/  BSSY B0, `(.L_x_167) ;  /* 0x00000c3000007945 */ /* 0x000fe20003800000 */
[----:B------:R-:W-:Y:S01]  /*5880*/  USHF.L.U32 UR6, UR6, UR5, URZ ;  /* 0x0000000506067299 */ /* 0x000fe2000800063f */
[C---:B------:R-:W-:Y:S01]  /*5890*/  ISETP.NE.AND P2, PT, R3.reuse, RZ, PT ;  /* 0x000000ff0300720c */ /* 0x040fe20003f45270 */
[----:B------:R-:W-:Y:S01]  /*58a0*/  IMAD.MOV.U32 R8, RZ, RZ, 0x1 ;  /* 0x00000001ff087424 */ /* 0x000fe200078e00ff */
[----:B------:R-:W-:Y:S01]  /*58b0*/  ISETP.NE.OR P0, PT, R3, RZ, !P0 ;  /* 0x000000ff0300720c */ /* 0x000fe20004705670 */
[----:B------:R-:W-:Y:S01]  /*58c0*/  IMAD.MOV.U32 R0, RZ, RZ, 0x1 ;  /* 0x00000001ff007424 */ /* 0x000fe200078e00ff */
[----:B------:R-:W-:Y:S01]  /*58d0*/  LOP3.LUT R6, R16, 0x2, RZ, 0xfc, !PT ;  /* 0x0000000210067812 */ /* 0x000fe200078efcff */
[----:B------:R-:W-:Y:S01]  /*58e0*/  IMAD.MOV.U32 R7, RZ, RZ, RZ ;  /* 0x000000ffff077224 */ /* 0x000fe200078e00ff */
[----:B------:R-:W-:Y:S01]  /*58f0*/  ULDC UR4, c[0x0][0x600] ;  /* 0x0001800000047ab9 */ /* 0x000fe20000000800 */
[----:B------:R-:W-:Y:S01]  /*5900*/  UMOV UR7, 0x1 ;  /* 0x0000000100077882 */ /* 0x000fe20000000000 */
[----:B------:R-:W-:-:S02]  /*5910*/  UIADD3 UR19, UR40, 0x1, URZ ;  /* 0x0000000128137890 */ /* 0x000fc4000fffe03f */
[----:B------:R-:W-:Y:S02]  /*5920*/  UIADD3 UR15, UR4, -0x1, URZ ;  /* 0xffffffff040f7890 */ /* 0x000fe4000fffe03f */
[----:B------:R-:W-:Y:S02]  /*5930*/  USHF.L.U32 UR17, UR7, UR5, URZ ;  /* 0x0000000507117299 */ /* 0x000fe4000800063f */
[----:B------:R-:W-:Y:S01]  /*5940*/  ULOP3.LUT UR16, URZ, UR6, URZ, 0x33, !UPT ;  /* 0x000000063f107292 */ /* 0x000fe2000f8e333f */
[----:B------:R-:W-:-:S11]  /*5950*/  ULDC.64 UR20, c[0x0][0x198] ;  /* 0x0000660000147ab9 */ /* 0x000fd60000000a00 */
.L_x_179:
[----:B------:R-:W-:-:S03]  /*5960*/  UMOV UR4, 0xffffffff ;  /* 0xffffffff00047882 */ /* 0x000fc60000000000 */
[----:B------:R-:W-:Y:S05]  /*5970*/  BRA.DIV UR4, `(.L_x_168) ;  /* 0x0000001204047947 */ /* 0x000fea000b800000 */
[----:B------:R-:W-:-:S13]  /*5980*/  ELECT P6, URZ, PT ;  /* 0x00000000003f782f */ /* 0x000fda00038c0000 */
.L_x_193:
[----:B------:R-:W0:Y:S01]  /*5990*/  LDC R3, c[0x0][0x28c] ;  /* 0x0000a300ff037b82 */ /* 0x000e220000000800 */
[----:B------:R-:W-:Y:S01]  /*59a0*/  BSSY B1, `(.L_x_169) ;  /* 0x0000037000017945 */ /* 0x000fe20003800000 */
[----:B0-----:R-:W-:-:S13]  /*59b0*/  ISETP.LT.OR P6, PT, R3, 0x1, !P6 ;  /* 0x000000010300780c */ /* 0x001fda00077c1670 */
[----:B------:R-:W-:Y:S05]  /*59c0*/  @P6 BRA `(.L_x_170) ;  /* 0x0000000000d06947 */ /* 0x000fea0003800000 */
[----:B------:R-:W-:Y:S02]  /*59d0*/  IMAD.SHL.U32 R22, R22, 0x80, RZ ;  /* 0x0000008016167824 */ /* 0x000fe400078e00ff */
[----:B------:R-:W-:Y:S02]  /*59e0*/  IMAD.SHL.U32 R19, R19, 0x40, RZ ;  /* 0x0000004013137824 */ /* 0x000fe400078e00ff */
[----:B------:R-:W-:Y:S02]  /*59f0*/  IMAD.MOV.U32 R12, RZ, RZ, RZ ;  /* 0x000000ffff0c7224 */ /* 0x000fe400078e00ff */
[----:B------:R-:W-:Y:S02]  /*5a00*/  IMAD.U32 R13, RZ, RZ, UR19 ;  /* 0x00000013ff0d7e24 */ /* 0x000fe4000f8e00ff */
[----:B------:R-:W-:Y:S02]  /*5a10*/  IMAD.MOV.U32 R3, RZ, RZ, R0 ;  /* 0x000000ffff037224 */ /* 0x000fe400078e0000 */
[----:B------:R-:W-:-:S07]  /*5a20*/  IMAD.MOV.U32 R4, RZ, RZ, R7 ;  /* 0x000000ffff047224 */ /* 0x000fce00078e0007 */
.L_x_174:
[----:B------:R-:W0:Y:S01]  /*5a30*/  S2R R10, SR_CgaCtaId ;  /* 0x00000000000a7919 */ /* 0x000e220000008800 */
[----:B------:R-:W-:Y:S01]  /*5a40*/  MOV R5, 0x400 ;  /* 0x0000040000057802 */ /* 0x000fe20000000f00 */
[----:B------:R-:W1:Y:S03]  /*5a50*/  @!P2 LDC R9, c[0x0][0x500] ;  /* 0x00014000ff09ab82 */ /* 0x000e660000000800 */
[----:B0-----:R-:W-:Y:S02]  /*5a60*/  LEA R11, R10, R5, 0x18 ;  /* 0x000000050a0b7211 */ /* 0x001fe400078ec0ff */
[----:B------:R-:W-:-:S03]  /*5a70*/  SHF.L.U32 R5, R3, 0x1f, RZ ;  /* 0x0000001f03057819 */ /* 0x000fc600000006ff */
[----:B------:R-:W-:-:S04]  /*5a80*/  IMAD R10, R4, 0x8, R11 ;  /* 0x00000008040a7824 */ /* 0x000fc800078e020b */
[----:B------:R-:W0:Y:S02]  /*5a90*/  SYNCS.PHASECHK.TRANS64.TRYWAIT P1, [R10+URZ+0x28], R5 ;  /* 0x000028050a0075a7 */ /* 0x000e24000802017f */
[----:B01----:R-:W-:Y:S05]  /*5aa0*/  @!P1 BRA `(.L_x_171) ;  /* 0x0000000c00d89947 */ /* 0x003fea0003800000 */
.L_x_194:
[----:B0-----:R-:W-:Y:S01]  /*5ab0*/  PRMT R5, R6, 0x9910, RZ ;  /* 0x0000991006057816 */ /* 0x001fe200000000ff */
[----:B------:R0:W-:Y:S03]  /*5ac0*/  @!P2 SYNCS.ARRIVE.TRANS64 RZ, [R10+URZ], R9 ;  /* 0x000000090affa9a7 */ /* 0x0001e6000800003f */
[----:B------:R-:W-:-:S13]  /*5ad0*/  ISETP.NE.AND P1, PT, R5, 0x2, PT ;  /* 0x000000020500780c */ /* 0x000fda0003f25270 */
[----:B0-----:R-:W-:Y:S05]  /*5ae0*/  @P1 BRA `(.L_x_172) ;  /* 0x0000000000041947 */ /* 0x001fea0003800000 */
[----:B------:R-:W-:Y:S01]  /*5af0*/  BPT.TRAP 0x1 ;  /* 0x000000040000795c */ /* 0x000fe20000300000 */
.L_x_172:
[----:B------:R-:W-:Y:S05]  /*5b00*/  @P0 BRA `(.L_x_173) ;  /* 0x0000000000040947 */ /* 0x000fea0003800000 */
[----:B------:R-:W-:Y:S01]  /*5b10*/  BPT.TRAP 0x1 ;  /* 0x000000040000795c */ /* 0x000fe20000300000 */
.L_x_173:
[--C-:B------:R-:W-:Y:S01]  /*5b20*/  IMAD R5, R4, 0x1000, R11.reuse ;  /* 0x0000100004057824 */ /* 0x100fe200078e020b */
[----:B------:R-:W-:Y:S01]  /*5b30*/  R2UR UR9, R10 ;  /* 0x000000000a0972ca */ /* 0x000fe200000e0000 */
[C---:B------:R-:W-:Y:S01]  /*5b40*/  IMAD R11, R4.reuse, 0x2000, R11 ;  /* 0x00002000040b7824 */ /* 0x040fe200078e020b */
[----:B------:R-:W-:Y:S01]  /*5b50*/  UIADD3 UR4, UP0, UR20, 0xf0, URZ ;  /* 0x000000f014047890 */ /* 0x000fe2000ff1e03f */
[----:B------:R-:W-:Y:S01]  /*5b60*/  VIADD R13, R13, 0xffffffff ;  /* 0xffffffff0d0d7836 */ /* 0x000fe20000000000 */
[----:B------:R-:W-:Y:S01]  /*5b70*/  R2UR UR5, R5 ;  /* 0x00000000050572ca */ /* 0x000fe200000e0000 */
[----:B------:R-:W-:Y:S01]  /*5b80*/  UIADD3 UR22, UP1, UR20, 0x1f0, URZ ;  /* 0x000001f014167890 */ /* 0x000fe2000ff3e03f */
[----:B------:R-:W-:Y:S01]  /*5b90*/  R2UR UR8, R11 ;  /* 0x000000000b0872ca */ /* 0x000fe200000e0000 */
[----:B------:R-:W-:Y:S01]  /*5ba0*/  VIADD R4, R4, 0x1 ;  /* 0x0000000104047836 */ /* 0x000fe20000000000 */
[----:B------:R-:W-:Y:S01]  /*5bb0*/  R2UR UR11, R19 ;  /* 0x00000000130b72ca */ /* 0x000fe200000e0000 */
[----:B------:R-:W-:Y:S01]  /*5bc0*/  UIADD3.X UR23, URZ, UR21, URZ, UP1, !UPT ;  /* 0x000000153f177290 */ /* 0x000fe20008ffe43f */
[----:B------:R-:W-:Y:S01]  /*5bd0*/  R2UR UR10, R12 ;  /* 0x000000000c0a72ca */ /* 0x000fe200000e0000 */
[----:B------:R-:W-:Y:S01]  /*5be0*/  UMOV UR6, 0x0 ;  /* 0x0000000000067882 */ /* 0x000fe20000000000 */
[----:B------:R-:W-:Y:S01]  /*5bf0*/  R2UR UR12, R2 ;  /* 0x00000000020c72ca */ /* 0x000fe200000e0000 */
[----:B------:R-:W-:Y:S01]  /*5c00*/  UMOV UR7, 0x10000000 ;  /* 0x1000000000077882 */ /* 0x000fe20000000000 */
[----:B------:R-:W-:Y:S01]  /*5c10*/  R2UR UR18, R22 ;  /* 0x00000000161272ca */ /* 0x000fe200000e0000 */
[----:B------:R-:W-:Y:S01]  /*5c20*/  VIADD R12, R12, 0x40 ;  /* 0x000000400c0c7836 */ /* 0x000fe20000000000 */
[----:B------:R-:W-:Y:S01]  /*5c30*/  ISETP.GT.AND P3, PT, R13, 0x1, PT ;  /* 0x000000010d00780c */ /* 0x000fe20003f64270 */
[----:B------:R-:W-:Y:S01]  /*5c40*/  UIADD3 UR13, UR5, 0x180, URZ ;  /* 0x00000180050d7890 */ /* 0x000fe2000fffe03f */
[----:B------:R-:W-:Y:S01]  /*5c50*/  ISETP.NE.AND P1, PT, R4, 0x5, PT ;  /* 0x000000050400780c */ /* 0x000fe20003f25270 */
[----:B------:R-:W-:-:S02]  /*5c60*/  UIADD3.X UR5, URZ, UR21, URZ, UP0, !UPT ;  /* 0x000000153f057290 */ /* 0x000fc400087fe43f */
[----:B------:R-:W-:Y:S01]  /*5c70*/  UIADD3 UR14, UR8, 0x5180, URZ ;  /* 0x00005180080e7890 */ /* 0x000fe2000fffe03f */
[----:B------:R-:W-:Y:S02]  /*5c80*/  SEL R10, RZ, 0x1, P1 ;  /* 0x00000001ff0a7807 */ /* 0x000fe40000800000 */
[----:B------:R-:W-:Y:S01]  /*5c90*/  UMOV UR8, UR13 ;  /* 0x0000000d00087c82 */ /* 0x000fe20008000000 */
[----:B------:R-:W-:Y:S02]  /*5ca0*/  SEL R4, R4, RZ, P1 ;  /* 0x000000ff04047207 */ /* 0x000fe40000800000 */
[----:B------:R-:W-:Y:S01]  /*5cb0*/  LOP3.LUT R3, R3, R10, RZ, 0x3c, !PT ;  /* 0x0000000a03037212 */ /* 0x000fe200078e3cff */
[----:B------:R0:W-:Y:S02]  /*5cc0*/  UTMALDG.3D [UR8], [UR4], desc[UR6] ;  /* 0x00000608040075b4 */ /* 0x0001e40008011000 */
[----:B0-----:R-:W-:Y:S01]  /*5cd0*/  UMOV UR8, UR14 ;  /* 0x0000000e00087c82 */ /* 0x001fe20008000000 */
[----:B------:R-:W-:-:S02]  /*5ce0*/  UMOV UR11, UR18 ;  /* 0x00000012000b7c82 */ /* 0x000fc40008000000 */
[----:B------:R0:W-:Y:S02]  /*5cf0*/  UTMALDG.3D [UR8], [UR22], desc[UR6] ;  /* 0x00000608160075b4 */ /* 0x0001e40008011000 */
[----:B0-----:R-:W-:Y:S05]  /*5d00*/  @P3 BRA `(.L_x_174) ;  /* 0xfffffffc00483947 */ /* 0x001fea000383ffff */
.L_x_170:
[----:B------:R-:W-:Y:S05]  /*5d10*/  BSYNC B1 ;  /* 0x0000000000017941 */ /* 0x000fea0003800000 */
.L_x_169:
[----:B------:R-:W2:Y:S01]  /*5d20*/  LDL.64 R10, [R1] ;  /* 0x00000000010a7983 */ /* 0x000ea20000100a00 */
[----:B------:R-:W-:Y:S01]  /*5d30*/  LOP3.LUT P4, RZ, R8, 0xff, RZ, 0xc0, !PT ;  /* 0x000000ff08ff7812 */ /* 0x000fe2000788c0ff */
[----:B------:R-:W-:Y:S01]  /*5d40*/  VIADD R4, R7, UR40 ;  /* 0x0000002807047c36 */ /* 0x000fe20008000000 */
[----:B------:R-:W-:Y:S01]  /*5d50*/  ULDC.64 UR4, c[0x0][0x650] ;  /* 0x0001940000047ab9 */ /* 0x000fe20000000a00 */
[----:B------:R-:W-:Y:S01]  /*5d60*/  IMAD.U32 R7, RZ, RZ, UR40 ;  /* 0x00000028ff077e24 */ /* 0x000fe2000f8e00ff */
[----:B------:R-:W-:Y:S01]  /*5d70*/  UISETP.GE.U32.AND UP0, UPT, UR40, 0x5, UPT ;  /* 0x000000052800788c */ /* 0x000fe2000bf06070 */
[----:B------:R-:W-:Y:S01]  /*5d80*/  BSSY B1, `(.L_x_175) ;  /* 0x000006f000017945 */ /* 0x000fe20003800000 */
[----:B------:R-:W-:Y:S01]  /*5d90*/  ISETP.GT.U32.AND P1, PT, R4, 0x4, PT ;  /* 0x000000040400780c */ /* 0x000fe20003f24070 */
[----:B------:R-:W-:Y:S01]  /*5da0*/  IMAD.MOV.U32 R19, RZ, RZ, -0x1 ;  /* 0xffffffffff137424 */ /* 0x000fe200078e00ff */
[----:B------:R-:W-:Y:S01]  /*5db0*/  PRMT R8, RZ, 0x7610, R8 ;  /* 0x00007610ff087816 */ /* 0x000fe20000000008 */
[----:B------:R-:W-:Y:S01]  /*5dc0*/  IMAD.MOV.U32 R22, RZ, RZ, -0x1 ;  /* 0xffffffffff167424 */ /* 0x000fe200078e00ff */
[----:B------:R-:W-:-:S02]  /*5dd0*/  ISETP.LT.U32.AND P1, PT, R7, 0x5, P1 ;  /* 0x000000050700780c */ /* 0x000fc40000f21070 */
[----:B------:R-:W-:Y:S01]  /*5de0*/  PLOP3.LUT P3, PT, PT, PT, UP0, 0x80, 0x0 ;  /* 0x000000000000781c */ /* 0x000fe20003f6f008 */
[----:B------:R-:W0:Y:S01]  /*5df0*/  @P4 S2R R3, SR_CgaCtaId ;  /* 0x0000000000034919 */ /* 0x000e220000008800 */
[----:B------:R-:W-:-:S04]  /*5e00*/  @P4 MOV R2, 0x400 ;  /* 0x0000040000024802 */ /* 0x000fc80000000f00 */
[----:B0-----:R-:W-:Y:S01]  /*5e10*/  @P4 LEA R5, R3, R2, 0x18 ;  /* 0x0000000203054211 */ /* 0x001fe200078ec0ff */
[----:B------:R-:W-:-:S03]  /*5e20*/  IMAD.WIDE.U32 R2, R4, -0x33333333, RZ ;  /* 0xcccccccd04027825 */ /* 0x000fc600078e00ff */
[----:B------:R0:W-:Y:S01]  /*5e30*/  @P4 SYNCS.ARRIVE.TRANS64.A1T0 RZ, [R5+URZ+0x88], RZ ;  /* 0x000088ff05ff49a7 */ /* 0x0001e2000810003f */
[----:B------:R-:W-:Y:S01]  /*5e40*/  IMAD.MOV.U32 R2, RZ, RZ, -0x1 ;  /* 0xffffffffff027424 */ /* 0x000fe200078e00ff */
[----:B0-----:R-:W-:Y:S02]  /*5e50*/  SHF.R.U32.HI R5, RZ, 0x2, R3 ;  /* 0x00000002ff057819 */ /* 0x001fe40000011603 */
[----:B------:R-:W-:-:S03]  /*5e60*/  SEL R3, RZ, 0x1, !P1 ;  /* 0x00000001ff037807 */ /* 0x000fc60004800000 */
[----:B------:R-:W-:Y:S01]  /*5e70*/  IMAD R7, R5, -0x5, R4 ;  /* 0xfffffffb05077824 */ /* 0x000fe200078e0204 */
[----:B------:R-:W-:Y:S02]  /*5e80*/  LOP3.LUT R0, R0, R3, RZ, 0x3c, !PT ;  /* 0x0000000300007212 */ /* 0x000fe400078e3cff */
[----:B------:R-:W-:Y:S02]  /*5e90*/  PRMT R3, RZ, 0x7610, R3 ;  /* 0x00007610ff037816 */ /* 0x000fe40000000003 */
[----:B------:R-:W-:Y:S02]  /*5ea0*/  @P3 LOP3.LUT R0, R0, 0x1, R5, 0x78, !PT ;  /* 0x0000000100003812 */ /* 0x000fe400078e7805 */
[----:B--2---:R-:W-:-:S04]  /*5eb0*/  IADD3 R18, P4, R18, R10, RZ ;  /* 0x0000000a12127210 */ /* 0x004fc80007f9e0ff */
[----:B------:R-:W-:Y:S01]  /*5ec0*/  ISETP.GE.U32.AND P1, PT, R18, UR4, PT ;  /* 0x0000000412007c0c */ /* 0x000fe2000bf26070 */
[----:B------:R-:W-:-:S05]  /*5ed0*/  IMAD.X R17, R17, 0x1, R23, P4 ;  /* 0x0000000111117824 */ /* 0x000fca00020e0617 */
[----:B------:R-:W-:-:S13]  /*5ee0*/  ISETP.GE.U32.AND.EX P1, PT, R17, UR5, PT, P1 ;  /* 0x0000000511007c0c */ /* 0x000fda000bf26110 */
[----:B------:R-:W-:Y:S05]  /*5ef0*/  @P1 BRA `(.L_x_176) ;  /* 0x00000004005c1947 */ /* 0x000fea0003800000 */
[----:B------:R-:W0:Y:S01]  /*5f00*/  S2R R11, SR_CTAID.X ;  /* 0x00000000000b7919 */ /* 0x000e220000002500 */
[----:B------:R-:W-:Y:S01]  /*5f10*/  ULDC.64 UR4, c[0x0][0x628] ;  /* 0x00018a0000047ab9 */ /* 0x000fe20000000a00 */
[----:B------:R-:W1:Y:S01]  /*5f20*/  LDC R12, c[0x0][0x144] ;  /* 0x00005100ff0c7b82 */ /* 0x000e620000000800 */
[----:B------:R-:W-:Y:S01]  /*5f30*/  ISETP.NE.U32.AND P1, PT, RZ, UR4, PT ;  /* 0x00000004ff007c0c */ /* 0x000fe2000bf25070 */
[----:B------:R-:W2:Y:S01]  /*5f40*/  S2R R9, SR_CTAID.Y ;  /* 0x0000000000097919 */ /* 0x000ea20000002600 */
[----:B------:R-:W-:Y:S01]  /*5f50*/  ULDC UR6, c[0x0][0x150] ;  /* 0x0000540000067ab9 */ /* 0x000fe20000000800 */
[----:B------:R-:W-:Y:S01]  /*5f60*/  ULDC UR7, c[0x0][0x630] ;  /* 0x00018c0000077ab9 */ /* 0x000fe20000000800 */
[----:B------:R-:W-:Y:S01]  /*5f70*/  ISETP.NE.AND.EX P1, PT, RZ, UR5, PT, P1 ;  /* 0x00000005ff007c0c */ /* 0x000fe2000bf25310 */
[----:B------:R-:W-:Y:S01]  /*5f80*/  IMAD.MOV.U32 R2, RZ, RZ, R18 ;  /* 0x000000ffff027224 */ /* 0x000fe200078e0012 */
[----:B0-----:R-:W-:-:S05]  /*5f90*/  I2FP.F32.U32 R3, R11 ;  /* 0x0000000b00037245 */ /* 0x001fca0000201000 */
[----:B------:R-:W-:Y:S01]  /*5fa0*/  FMUL R14, R3, UR6 ;  /* 0x00000006030e7c20 */ /* 0x000fe20008400000 */
[----:B------:R-:W-:-:S05]  /*5fb0*/  IMAD.MOV.U32 R3, RZ, RZ, R17 ;  /* 0x000000ffff037224 */ /* 0x000fca00078e0011 */
[----:B--2---:R-:W-:Y:S05]  /*5fc0*/  @!P1 BRA `(.L_x_177) ;  /* 0x0000000000289947 */ /* 0x004fea0003800000 */
[----:B------:R-:W-:Y:S02]  /*5fd0*/  ULDC UR6, c[0x0][0x634] ;  /* 0x00018d0000067ab9 */ /* 0x000fe40000000800 */
[----:B------:R-:W-:-:S05]  /*5fe0*/  IADD3 R3, P1, R18, UR6, RZ ;  /* 0x0000000612037c10 */ /* 0x000fca000ff3e0ff */
[----:B------:R-:W-:-:S04]  /*5ff0*/  IMAD.X R13, RZ, RZ, R17, P1 ;  /* 0x000000ffff0d7224 */ /* 0x000fc800008e0611 */
[----:B------:R-:W-:-:S04]  /*6000*/  IMAD.WIDE.U32 R4, R13, UR4, RZ ;  /* 0x000000040d047c25 */ /* 0x000fc8000f8e00ff */
[----:B------:R-:W-:-:S04]  /*6010*/  IMAD.WIDE.U32 R4, P1, R3, UR5, R4 ;  /* 0x0000000503047c25 */ /* 0x000fc8000f820004 */
[----:B------:R-:W-:-:S04]  /*6020*/  IMAD.WIDE.U32 R2, R3, UR4, RZ ;  /* 0x0000000403027c25 */ /* 0x000fc8000f8e00ff */
[----:B------:R-:W-:Y:S01]  /*6030*/  IMAD.MOV.U32 R2, RZ, RZ, R5 ;  /* 0x000000ffff027224 */ /* 0x000fe200078e0005 */
[----:B------:R-:W-:Y:S01]  /*6040*/  IADD3 RZ, P3, R3, R4, RZ ;  /* 0x0000000403ff7210 */ /* 0x000fe20007f7e0ff */
[----:B------:R-:W-:-:S04]  /*6050*/  IMAD.X R3, RZ, RZ, RZ, P1 ;  /* 0x000000ffff037224 */ /* 0x000fc800008e06ff */
[----:B------:R-:W-:-:S08]  /*6060*/  IMAD.WIDE.U32.X R2, R13, UR5, R2, P3 ;  /* 0x000000050d027c25 */ /* 0x000fd000098e0402 */
.L_x_177:
[--C-:B------:R-:W-:Y:S01]  /*6070*/  SHF.R.U64 R10, R2, UR7, R3.reuse ;  /* 0x00000007020a7c19 */ /* 0x100fe20008001203 */
[----:B------:R-:W0:Y:S01]  /*6080*/  F2I.U32.TRUNC.NTZ R14, R14 ;  /* 0x0000000e000e7305 */ /* 0x000e22000020f000 */
[----:B------:R-:W-:Y:S01]  /*6090*/  SHF.R.U32.HI R2, RZ, UR7, R3 ;  /* 0x00000007ff027c19 */ /* 0x000fe20008011603 */
[----:B------:R-:W-:Y:S01]  /*60a0*/  ULDC.64 UR4, c[0x0][0x620] ;  /* 0x0001880000047ab9 */ /* 0x000fe20000000a00 */
[----:B------:R-:W-:Y:S01]  /*60b0*/  IADD3 R5, P1, RZ, -R10, RZ ;  /* 0x8000000aff057210 */ /* 0x000fe20007f3e0ff */
[----:B------:R-:W-:Y:S01]  /*60c0*/  IMAD.MOV.U32 R3, RZ, RZ, R17 ;  /* 0x000000ffff037224 */ /* 0x000fe200078e0011 */
[----:B------:R-:W-:-:S03]  /*60d0*/  ULDC.64 UR6, c[0x0][0x640] ;  /* 0x0001900000067ab9 */ /* 0x000fc60000000a00 */
[----:B------:R-:W-:Y:S01]  /*60e0*/  IMAD.X R2, RZ, RZ, ~R2, P1 ;  /* 0x000000ffff027224 */ /* 0x000fe200008e0e02 */
[----:B------:R-:W-:-:S03]  /*60f0*/  ISETP.NE.U32.AND P1, PT, RZ, UR6, PT ;  /* 0x00000006ff007c0c */ /* 0x000fc6000bf25070 */
[----:B------:R-:W-:Y:S01]  /*6100*/  IMAD R4, R2, UR4, RZ ;  /* 0x0000000402047c24 */ /* 0x000fe2000f8e02ff */
[----:B------:R-:W-:Y:S01]  /*6110*/  ISETP.NE.AND.EX P1, PT, RZ, UR7, PT, P1 ;  /* 0x00000007ff007c0c */ /* 0x000fe2000bf25310 */
[----:B------:R-:W-:-:S04]  /*6120*/  IMAD.MOV.U32 R2, RZ, RZ, R18 ;  /* 0x000000ffff027224 */ /* 0x000fc800078e0012 */
[----:B------:R-:W-:Y:S01]  /*6130*/  IMAD.WIDE.U32 R2, R5, UR4, R2 ;  /* 0x0000000405027c25 */ /* 0x000fe2000f8e0002 */
[----:B------:R-:W-:-:S03]  /*6140*/  ULDC UR4, c[0x0][0x618] ;  /* 0x0001860000047ab9 */ /* 0x000fc60000000800 */
[----:B------:R-:W-:Y:S01]  /*6150*/  IMAD R5, R5, UR5, R4 ;  /* 0x0000000505057c24 */ /* 0x000fe2000f8e0204 */
[----:B------:R-:W-:Y:S01]  /*6160*/  ULDC UR5, c[0x0][0x154] ;  /* 0x0000550000057ab9 */ /* 0x000fe20000000800 */
[----:B0-----:R-:W-:Y:S02]  /*6170*/  IMAD.MOV R4, RZ, RZ, -R14 ;  /* 0x000000ffff047224 */ /* 0x001fe400078e0a0e */
[----:B------:R-:W0:Y:S01]  /*6180*/  LDC R14, c[0x0][0x148] ;  /* 0x00005200ff0e7b82 */ /* 0x000e220000000800 */
[----:B------:R-:W-:Y:S02]  /*6190*/  IMAD.IADD R3, R3, 0x1, R5 ;  /* 0x0000000103037824 */ /* 0x000fe400078e0205 */
[----:B-1----:R-:W-:Y:S01]  /*61a0*/  IMAD R11, R12, R4, R11 ;  /* 0x000000040c0b7224 */ /* 0x002fe200078e020b */
[----:B------:R-:W-:Y:S02]  /*61b0*/  I2FP.F32.U32 R4, R9 ;  /* 0x0000000900047245 */ /* 0x000fe40000201000 */
[----:B------:R-:W-:-:S02]  /*61c0*/  SHF.R.U64 R12, R2, UR4, R3 ;  /* 0x00000004020c7c19 */ /* 0x000fc40008001203 */
[----:B------:R-:W-:Y:S01]  /*61d0*/  SHF.R.U32.HI R3, RZ, UR4, R3 ;  /* 0x00000004ff037c19 */ /* 0x000fe20008011603 */
[----:B------:R-:W-:Y:S01]  /*61e0*/  FMUL R4, R4, UR5 ;  /* 0x0000000504047c20 */ /* 0x000fe20008400000 */
[----:B------:R-:W-:Y:S02]  /*61f0*/  ULDC UR4, c[0x0][0x608] ;  /* 0x0001820000047ab9 */ /* 0x000fe40000000800 */
[--C-:B------:R-:W-:Y:S01]  /*6200*/  SHF.R.U64 R15, R12, UR4, R3.reuse ;  /* 0x000000040c0f7c19 */ /* 0x100fe20008001203 */
[----:B------:R1:W2:Y:S01]  /*6210*/  F2I.U32.TRUNC.NTZ R20, R4 ;  /* 0x0000000400147305 */ /* 0x0002a2000020f000 */
[----:B------:R-:W-:Y:S01]  /*6220*/  SHF.R.U32.HI R2, RZ, UR4, R3 ;  /* 0x00000004ff027c19 */ /* 0x000fe20008011603 */
[----:B------:R-:W-:-:S03]  /*6230*/  ULDC UR4, c[0x0][0x658] ;  /* 0x0001960000047ab9 */ /* 0x000fc60000000800 */
[--C-:B------:R-:W-:Y:S02]  /*6240*/  SHF.R.U64 R13, R15, UR4, R2.reuse ;  /* 0x000000040f0d7c19 */ /* 0x100fe40008001202 */
[----:B------:R-:W-:-:S03]  /*6250*/  SHF.R.U32.HI R19, RZ, UR4, R2 ;  /* 0x00000004ff137c19 */ /* 0x000fc60008011602 */
[----:B------:R-:W-:Y:S02]  /*6260*/  IMAD.MOV.U32 R2, RZ, RZ, R13 ;  /* 0x000000ffff027224 */ /* 0x000fe400078e000d */
[----:B------:R-:W-:Y:S01]  /*6270*/  IMAD.MOV.U32 R3, RZ, RZ, R19 ;  /* 0x000000ffff037224 */ /* 0x000fe200078e0013 */
[----:B-1----:R-:W-:Y:S06]  /*6280*/  @!P1 BRA `(.L_x_178) ;  /* 0x0000000000289947 */ /* 0x002fec0003800000 */
        /* <DEDUP_REMOVED lines=10> */
.L_x_178:
[----:B------:R-:W1:Y:S01]  /*6330*/  LDC R4, c[0x0][0x65c] ;  /* 0x00019700ff047b82 */ /* 0x000e620000000800 */
[----:B------:R-:W-:Y:S01]  /*6340*/  ULDC UR4, c[0x0][0x648] ;  /* 0x0001920000047ab9 */ /* 0x000fe20000000800 */
[----:B------:R-:W-:Y:S01]  /*6350*/  LOP3.LUT R15, R15, UR16, RZ, 0xc0, !PT ;  /* 0x000000100f0f7c12 */ /* 0x000fe2000f8ec0ff */
[----:B--2---:R-:W-:Y:S01]  /*6360*/  IMAD.MOV R20, RZ, RZ, -R20 ;  /* 0x000000ffff147224 */ /* 0x004fe200078e0a14 */
[----:B------:R-:W-:Y:S01]  /*6370*/  SHF.R.U64 R2, R2, UR4, R3 ;  /* 0x0000000402027c19 */ /* 0x000fe20008001203 */
[----:B------:R-:W-:Y:S01]  /*6380*/  ULDC UR4, c[0x0][0x638] ;  /* 0x00018e0000047ab9 */ /* 0x000fe20000000800 */
[----:B------:R-:W-:Y:S01]  /*6390*/  LOP3.LUT R12, R12, UR15, RZ, 0xc0, !PT ;  /* 0x0000000f0c0c7c12 */ /* 0x000fe2000f8ec0ff */
[----:B------:R-:W-:Y:S01]  /*63a0*/  ULDC UR5, c[0x0][0x610] ;  /* 0x0001840000057ab9 */ /* 0x000fe20000000800 */
[----:B------:R-:W-:Y:S01]  /*63b0*/  IMAD.MOV.U32 R3, RZ, RZ, 0x1 ;  /* 0x00000001ff037424 */ /* 0x000fe200078e00ff */
[----:B-1----:R-:W-:Y:S01]  /*63c0*/  ISETP.NE.AND P1, PT, R4, 0x1, PT ;  /* 0x000000010400780c */ /* 0x002fe20003f25270 */
[----:B------:R-:W-:-:S02]  /*63d0*/  IMAD.MOV R4, RZ, RZ, -R2 ;  /* 0x000000ffff047224 */ /* 0x000fc400078e0a02 */
[----:B------:R-:W-:Y:S02]  /*63e0*/  IMAD R2, R2, UR17, R15 ;  /* 0x0000001102027c24 */ /* 0x000fe4000f8e020f */
[----:B------:R-:W-:Y:S01]  /*63f0*/  IMAD R13, R4, UR4, R13 ;  /* 0x00000004040d7c24 */ /* 0x000fe2000f8e020d */
[----:B------:R-:W-:-:S07]  /*6400*/  ULDC UR4, c[0x0][0x600] ;  /* 0x0001800000047ab9 */ /* 0x000fce0000000800 */
[----:B0-----:R-:W-:-:S04]  /*6410*/  @P1 IMAD R11, R14, R20, R9 ;  /* 0x000000140e0b1224 */ /* 0x001fc800078e0209 */
[----:B------:R-:W-:Y:S02]  /*6420*/  IMAD R11, R2, UR5, R11 ;  /* 0x00000005020b7c24 */ /* 0x000fe4000f8e020b */
[----:B------:R-:W-:-:S05]  /*6430*/  IMAD R2, R13, UR4, R12 ;  /* 0x000000040d027c24 */ /* 0x000fca000f8e020c */
[----:B------:R-:W-:Y:S02]  /*6440*/  SEL R22, R2, R11, !P1 ;  /* 0x0000000b02167207 */ /* 0x000fe40004800000 */
[----:B------:R-:W-:Y:S01]  /*6450*/  SEL R19, R11, R2, !P1 ;  /* 0x000000020b137207 */ /* 0x000fe20004800000 */
[----:B------:R-:W-:-:S07]  /*6460*/  IMAD.MOV.U32 R2, RZ, RZ, R10 ;  /* 0x000000ffff027224 */ /* 0x000fce00078e000a */
.L_x_176:
[----:B------:R-:W-:Y:S05]  /*6470*/  BSYNC B1 ;  /* 0x0000000000017941 */ /* 0x000fea0003800000 */
.L_x_175:
[----:B------:R-:W-:-:S13]  /*6480*/  LOP3.LUT P1, RZ, R3, 0xff, RZ, 0xc0, !PT ;  /* 0x000000ff03ff7812 */ /* 0x000fda000782c0ff */
[----:B------:R-:W-:Y:S05]  /*6490*/  @P1 BRA `(.L_x_179) ;  /* 0xfffffff400301947 */ /* 0x000fea000383ffff */
[----:B------:R-:W-:Y:S05]  /*64a0*/  BSYNC B0 ;  /* 0x0000000000007941 */ /* 0x000fea0003800000 */
.L_x_167:
[----:B------:R-:W-:-:S03]  /*64b0*/  UMOV UR4, 0xffffffff ;  /* 0xffffffff00047882 */ /* 0x000fc60000000000 */
[----:B------:R-:W-:Y:S05]  /*64c0*/  BRA.DIV UR4, `(.L_x_180) ;  /* 0x0000000604647947 */ /* 0x000fea000b800000 */
[----:B------:R-:W-:-:S13]  /*64d0*/  ELECT P6, URZ, PT ;  /* 0x00000000003f782f */ /* 0x000fda00038c0000 */
.L_x_197:
[----:B------:R-:W-:Y:S04]  /*64e0*/  BSSY B0, `(.L_x_181) ;  /* 0x0000034000007945 */ /* 0x000fe80003800000 */
[----:B------:R-:W-:Y:S05]  /*64f0*/  @!P6 BRA `(.L_x_182) ;  /* 0x0000000000c8e947 */ /* 0x000fea0003800000 */
[----:B------:R-:W-:-:S04]  /*6500*/  LOP3.LUT R16, R16, 0x2, RZ, 0xfc, !PT ;  /* 0x0000000210107812 */ /* 0x000fc800078efcff */
[----:B------:R-:W-:-:S13]  /*6510*/  ISETP.NE.AND P0, PT, R16, 0x3, PT ;  /* 0x000000031000780c */ /* 0x000fda0003f05270 */
[----:B------:R-:W-:Y:S05]  /*6520*/  @!P0 BRA `(.L_x_183) ;  /* 0x0000000000048947 */ /* 0x000fea0003800000 */
[----:B------:R-:W-:Y:S01]  /*6530*/  BPT.TRAP 0x1 ;  /* 0x000000040000795c */ /* 0x000fe20000300000 */
.L_x_183:
[----:B------:R-:W0:Y:S01]  /*6540*/  S2R R3, SR_CgaCtaId ;  /* 0x0000000000037919 */ /* 0x000e220000008800 */
[----:B------:R-:W-:Y:S02]  /*6550*/  MOV R2, 0x400 ;  /* 0x0000040000027802 */ /* 0x000fe40000000f00 */
[----:B------:R-:W-:Y:S02]  /*6560*/  SHF.L.U32 R4, R0, 0x1f, RZ ;  /* 0x0000001f00047819 */ /* 0x000fe400000006ff */
[----:B0-----:R-:W-:-:S05]  /*6570*/  LEA R2, R3, R2, 0x18 ;  /* 0x0000000203027211 */ /* 0x001fca00078ec0ff */
[----:B------:R-:W-:-:S04]  /*6580*/  VIADD R2, R2, 0x28 ;  /* 0x0000002802027836 */ /* 0x000fc80000000000 */
[C---:B------:R-:W-:Y:S02]  /*6590*/  IMAD R9, R7.reuse, 0x8, R2 ;  /* 0x0000000807097824 */ /* 0x040fe400078e0202 */
[----:B------:R-:W-:Y:S02]  /*65a0*/  VIADD R7, R7, 0x1 ;  /* 0x0000000107077836 */ /* 0x000fe40000000000 */
[----:B------:R-:W0:Y:S03]  /*65b0*/  SYNCS.PHASECHK.TRANS64.TRYWAIT P0, [R9+URZ], R4 ;  /* 0x00000004090075a7 */ /* 0x000e26000800017f */
[----:B------:R-:W-:-:S04]  /*65c0*/  ISETP.NE.AND P1, PT, R7, 0x5, PT ;  /* 0x000000050700780c */ /* 0x000fc80003f25270 */
[----:B------:R-:W-:Y:S02]  /*65d0*/  SEL R3, RZ, 0x1, P1 ;  /* 0x00000001ff037807 */ /* 0x000fe40000800000 */
[----:B------:R-:W-:Y:S02]  /*65e0*/  SEL R7, R7, RZ, P1 ;  /* 0x000000ff07077207 */ /* 0x000fe40000800000 */
[----:B------:R-:W-:-:S03]  /*65f0*/  LOP3.LUT R6, R0, R3, RZ, 0x3c, !PT ;  /* 0x0000000300067212 */ /* 0x000fc600078e3cff */
[----:B------:R-:W-:Y:S01]  /*6600*/  IMAD R8, R7, 0x8, R2 ;  /* 0x0000000807087824 */ /* 0x000fe200078e0202 */
[----:B------:R-:W-:Y:S01]  /*6610*/  SHF.L.U32 R5, R6, 0x1f, RZ ;  /* 0x0000001f06057819 */ /* 0x000fe200000006ff */
[----:B0-----:R-:W-:Y:S06]  /*6620*/  @!P0 BRA `(.L_x_184) ;  /* 0x00000004002c8947 */ /* 0x001fec0003800000 */
.L_x_198:
[----:B------:R-:W1:Y:S01]  /*6630*/  SYNCS.PHASECHK.TRANS64.TRYWAIT P0, [R8+URZ], R5 ;  /* 0x00000005080075a7 */ /* 0x000e62000800017f */
[----:B------:R-:W-:-:S05]  /*6640*/  VIADD R0, R7, 0x1 ;  /* 0x0000000107007836 */ /* 0x000fca0000000000 */
[----:B------:R-:W-:-:S04]  /*6650*/  ISETP.NE.AND P1, PT, R0, 0x5, PT ;  /* 0x000000050000780c */ /* 0x000fc80003f25270 */
[----:B------:R-:W-:Y:S02]  /*6660*/  SEL R3, RZ, 0x1, P1 ;  /* 0x00000001ff037807 */ /* 0x000fe40000800000 */
[----:B------:R-:W-:Y:S02]  /*6670*/  SEL R7, R0, RZ, P1 ;  /* 0x000000ff00077207 */ /* 0x000fe40000800000 */
[----:B------:R-:W-:-:S03]  /*6680*/  LOP3.LUT R6, R6, R3, RZ, 0x3c, !PT ;  /* 0x0000000306067212 */ /* 0x000fc600078e3cff */
[----:B0-----:R-:W-:Y:S01]  /*6690*/  IMAD R9, R7, 0x8, R2 ;  /* 0x0000000807097824 */ /* 0x001fe200078e0202 */
[----:B------:R-:W-:Y:S01]  /*66a0*/  SHF.L.U32 R4, R6, 0x1f, RZ ;  /* 0x0000001f06047819 */ /* 0x000fe200000006ff */
[----:B-1----:R-:W-:Y:S06]  /*66b0*/  @!P0 BRA `(.L_x_185) ;  /* 0x00000004001c8947 */ /* 0x002fec0003800000 */
.L_x_199:
[----:B------:R-:W1:Y:S01]  /*66c0*/  SYNCS.PHASECHK.TRANS64.TRYWAIT P0, [R9+URZ], R4 ;  /* 0x00000004090075a7 */ /* 0x000e62000800017f */
[----:B------:R-:W-:-:S05]  /*66d0*/  VIADD R0, R7, 0x1 ;  /* 0x0000000107007836 */ /* 0x000fca0000000000 */
[----:B------:R-:W-:-:S04]  /*66e0*/  ISETP.NE.AND P1, PT, R0, 0x5, PT ;  /* 0x000000050000780c */ /* 0x000fc80003f25270 */
[----:B------:R-:W-:Y:S02]  /*66f0*/  SEL R3, RZ, 0x1, P1 ;  /* 0x00000001ff037807 */ /* 0x000fe40000800000 */
[----:B------:R-:W-:Y:S02]  /*6700*/  SEL R7, R0, RZ, P1 ;  /* 0x000000ff00077207 */ /* 0x000fe40000800000 */
[----:B------:R-:W-:-:S03]  /*6710*/  LOP3.LUT R11, R6, R3, RZ, 0x3c, !PT ;  /* 0x00000003060b7212 */ /* 0x000fc600078e3cff */
[----:B------:R-:W-:Y:S01]  /*6720*/  IMAD R6, R7, 0x8, R2 ;  /* 0x0000000807067824 */ /* 0x000fe200078e0202 */
[----:B0-----:R-:W-:Y:S01]  /*6730*/  SHF.L.U32 R5, R11, 0x1f, RZ ;  /* 0x0000001f0b057819 */ /* 0x001fe200000006ff */
[----:B-1----:R-:W-:Y:S06]  /*6740*/  @!P0 BRA `(.L_x_186) ;  /* 0x00000004000c8947 */ /* 0x002fec0003800000 */
.L_x_200:
[----:B------:R-:W1:Y:S01]  /*6750*/  SYNCS.PHASECHK.TRANS64.TRYWAIT P0, [R6+URZ], R5 ;  /* 0x00000005060075a7 */ /* 0x000e62000800017f */
[----:B------:R-:W-:-:S05]  /*6760*/  VIADD R0, R7, 0x1 ;  /* 0x0000000107007836 */ /* 0x000fca0000000000 */
[----:B------:R-:W-:-:S04]  /*6770*/  ISETP.NE.AND P1, PT, R0, 0x5, PT ;  /* 0x000000050000780c */ /* 0x000fc80003f25270 */
[----:B0-----:R-:W-:Y:S02]  /*6780*/  SEL R4, RZ, 0x1, P1 ;  /* 0x00000001ff047807 */ /* 0x001fe40000800000 */
[----:B------:R-:W-:Y:S02]  /*6790*/  SEL R3, R0, RZ, P1 ;  /* 0x000000ff00037207 */ /* 0x000fe40000800000 */
[----:B------:R-:W-:Y:S01]  /*67a0*/  LOP3.LUT R0, R11, R4, RZ, 0x3c, !PT ;  /* 0x000000040b007212 */ /* 0x000fe200078e3cff */
[----:B-1----:R-:W-:Y:S06]  /*67b0*/  @!P0 BRA `(.L_x_187) ;  /* 0x0000000400048947 */ /* 0x002fec0003800000 */
.L_x_201:
[----:B------:R-:W-:Y:S01]  /*67c0*/  IMAD R3, R3, 0x8, R2 ;  /* 0x0000000803037824 */ /* 0x000fe200078e0202 */
[----:B------:R-:W-:-:S07]  /*67d0*/  SHF.L.U32 R0, R0, 0x1f, RZ ;  /* 0x0000001f00007819 */ /* 0x000fce00000006ff */
.L_x_188:
[----:B-1----:R1:W2:Y:S02]  /*67e0*/  SYNCS.PHASECHK.TRANS64.TRYWAIT P0, [R3+URZ], R0 ;  /* 0x00000000030075a7 */ /* 0x0022a4000800017f */
[----:B--2---:R-:W-:Y:S05]  /*67f0*/  @!P0 NANOSLEEP.SYNCS 0x989680 ;  /* 0x009896800000895d */ /* 0x004fea0003900000 */
[----:B------:R-:W2:Y:S02]  /*6800*/  @!P0 SYNCS.PHASECHK.TRANS64 P0, [R3+URZ], R0 ;  /* 0x00000000030085a7 */ /* 0x000ea4000800007f */
[----:B--2---:R-:W-:Y:S05]  /*6810*/  @!P0 BRA `(.L_x_188) ;  /* 0xfffffffc00f08947 */ /* 0x004fea000383ffff */
.L_x_182:
[----:B------:R-:W-:Y:S05]  /*6820*/  BSYNC B0 ;  /* 0x0000000000007941 */ /* 0x000fea0003800000 */
.L_x_181:
[----:B------:R-:W-:Y:S05]  /*6830*/  EXIT ;  /* 0x000000000000794d */ /* 0x000fea0003800000 */
.L_x_15:
[----:B-1----:R1:W2:Y:S02]  /*6840*/  SYNCS.PHASECHK.TRANS64.TRYWAIT P0, [R95+URZ], R0 ;  /* 0x000000005f0075a7 */ /* 0x0022a4000800017f */
[----:B--2---:R-:W-:Y:S05]  /*6850*/  @!P0 NANOSLEEP.SYNCS 0x989680 ;  /* 0x009896800000895d */ /* 0x004fea0003900000 */
[----:B------:R-:W2:Y:S02]  /*6860*/  @!P0 SYNCS.PHASECHK.TRANS64 P0, [R95+URZ], R0 ;  /* 0x000000005f0085a7 */ /* 0x000ea4000800007f */
[----:B--2---:R-:W-:Y:S05]  /*6870*/  @!P0 BRA `(.L_x_15) ;  /* 0xfffffffc00f08947 */ /* 0x004fea000383ffff */
[----:B------:R-:W-:Y:S05]  /*6880*/  BRA `(.L_x_189) ;  /* 0xffffffac00207947 */ /* 0x000fea000383ffff */
.L_x_20:
[----:B--2---:R2:W3:Y:S02]  /*6890*/  SYNCS.PHASECHK.TRANS64.TRYWAIT P1, [R3+URZ], R0 ;  /* 0x00000000030075a7 */ /* 0x0044e4000802017f */
[----:B---3--:R-:W-:Y:S05]  /*68a0*/  @!P1 NANOSLEEP.SYNCS 0x989680 ;  /* 0x009896800000995d */ /* 0x008fea0003900000 */
[----:B------:R-:W3:Y:S02]  /*68b0*/  @!P1 SYNCS.PHASECHK.TRANS64 P1, [R3+URZ], R0 ;  /* 0x00000000030095a7 */ /* 0x000ee4000802007f */
[----:B---3--:R-:W-:Y:S05]  /*68c0*/  @!P1 BRA `(.L_x_20) ;  /* 0xfffffffc00f09947 */ /* 0x008fea000383ffff */
[----:B------:R-:W-:Y:S05]  /*68d0*/  BRA `(.L_x_19) ;  /* 0xffffffac00887947 */ /* 0x000fea000383ffff */
.L_x_25:
[----:B--2---:R-:W-:-:S04]  /*68e0*/  IMAD.U32 R4, RZ, RZ, UR4 ;  /* 0x00000004ff047e24 */ /* 0x004fc8000f8e00ff */
[----:B------:R2:W3:Y:S03]  /*68f0*/  SYNCS.PHASECHK.TRANS64.TRYWAIT P1, [R4+URZ], R3 ;  /* 0x00000003040075a7 */ /* 0x0004e6000802017f */
[----:B---3--:R-:W-:Y:S05]  /*6900*/  @!P1 NANOSLEEP.SYNCS 0x989680 ;  /* 0x009896800000995d */ /* 0x008fea0003900000 */
[----:B------:R-:W3:Y:S02]  /*6910*/  @!P1 SYNCS.PHASECHK.TRANS64 P1, [R4+URZ], R3 ;  /* 0x00000003040095a7 */ /* 0x000ee4000802007f */
[----:B---3--:R-:W-:Y:S05]  /*6920*/  @!P1 BRA `(.L_x_25) ;  /* 0xfffffffc00ec9947 */ /* 0x008fea000383ffff */
[----:B------:R-:W-:Y:S05]  /*6930*/  BRA `(.L_x_24) ;  /* 0xffffffb000007947 */ /* 0x000fea000383ffff */
.L_x_31:
[----:B---3--:R3:W4:Y:S02]  /*6940*/  SYNCS.PHASECHK.TRANS64.TRYWAIT P0, [R95+URZ+0x10], R0 ;  /* 0x000010005f0075a7 */ /* 0x008724000800017f */
[----:B----4-:R-:W-:Y:S05]  /*6950*/  @!P0 NANOSLEEP.SYNCS 0x989680 ;  /* 0x009896800000895d */ /* 0x010fea0003900000 */
[----:B------:R-:W4:Y:S02]  /*6960*/  @!P0 SYNCS.PHASECHK.TRANS64 P0, [R95+URZ+0x10], R0 ;  /* 0x000010005f0085a7 */ /* 0x000f24000800007f */
[----:B----4-:R-:W-:Y:S05]  /*6970*/  @!P0 BRA `(.L_x_31) ;  /* 0xfffffffc00f08947 */ /* 0x010fea000383ffff */
[----:B------:R-:W-:Y:S05]  /*6980*/  BRA `(.L_x_190) ;  /* 0xffffffb000f87947 */ /* 0x000fea000383ffff */
.L_x_168:
[----:B------:R-:W-:Y:S01]  /*6990*/  BSSY B1, `(.L_x_191) ;  /* 0x0000006000017945 */ /* 0x000fe20003800000 */
[----:B------:R-:W-:-:S07]  /*69a0*/  IMAD.MOV.U32 R15, RZ, RZ, -0x1 ;  /* 0xffffffffff0f7424 */ /* 0x000fce00078e00ff */
[----:B-----5:R-:W-:Y:S05]  /*69b0*/  WARPSYNC.COLLECTIVE R15, `(.L_x_192) ;  /* 0x000000000f0c7348 */ /* 0x020fea0003c00000 */
[----:B------:R-:W-:Y:S02]  /*69c0*/  ELECT P6, UR62, PT ;  /* 0x00000000003e782f */ /* 0x000fe400038c0000 */
[----:B------:R-:W-:Y:S01]  /*69d0*/  MOV R14, UR62 ;  /* 0x0000003e000e7c02 */ /* 0x000fe20008000f00 */
[----:B-----5:R-:W-:Y:S10]  /*69e0*/  ENDCOLLECTIVE ;  /* 0x000000000000791b */ /* 0x020ff40003800000 */
.L_x_192:
[----:B------:R-:W-:Y:S05]  /*69f0*/  BSYNC B1 ;  /* 0x0000000000017941 */ /* 0x000fea0003800000 */
.L_x_191:
[----:B------:R-:W-:Y:S05]  /*6a00*/  BRA `(.L_x_193) ;  /* 0xffffffec00e07947 */ /* 0x000fea000383ffff */
.L_x_171:
[----:B0-----:R0:W1:Y:S02]  /*6a10*/  SYNCS.PHASECHK.TRANS64.TRYWAIT P1, [R10+URZ+0x28], R5 ;  /* 0x000028050a0075a7 */ /* 0x001064000802017f */
[----:B-1----:R-:W-:Y:S05]  /*6a20*/  @!P1 NANOSLEEP.SYNCS 0x989680 ;  /* 0x009896800000995d */ /* 0x002fea0003900000 */
[----:B------:R-:W1:Y:S02]  /*6a30*/  @!P1 SYNCS.PHASECHK.TRANS64 P1, [R10+URZ+0x28], R5 ;  /* 0x000028050a0095a7 */ /* 0x000e64000802007f */
[----:B-1----:R-:W-:Y:S05]  /*6a40*/  @!P1 BRA `(.L_x_171) ;  /* 0xfffffffc00f09947 */ /* 0x002fea000383ffff */
[----:B------:R-:W-:Y:S05]  /*6a50*/  BRA `(.L_x_194) ;  /* 0xfffffff000147947 */ /* 0x000fea000383ffff */
.L_x_180:
[----:B------:R-:W-:Y:S01]  /*6a60*/  BSSY B0, `(.L_x_195) ;  /* 0x0000006000007945 */ /* 0x000fe20003800000 */
[----:B------:R-:W-:-:S07]  /*6a70*/  IMAD.MOV.U32 R15, RZ, RZ, -0x1 ;  /* 0xffffffffff0f7424 */ /* 0x000fce00078e00ff */
[----:B-----5:R-:W-:Y:S05]  /*6a80*/  WARPSYNC.COLLECTIVE R15, `(.L_x_196) ;  /* 0x000000000f0c7348 */ /* 0x020fea0003c00000 */
[----:B------:R-:W-:Y:S02]  /*6a90*/  ELECT P6, UR62, PT ;  /* 0x00000000003e782f */ /* 0x000fe400038c0000 */
[----:B------:R-:W-:Y:S01]  /*6aa0*/  MOV R14, UR62 ;  /* 0x0000003e000e7c02 */ /* 0x000fe20008000f00 */
[----:B-----5:R-:W-:Y:S10]  /*6ab0*/  ENDCOLLECTIVE ;  /* 0x000000000000791b */ /* 0x020ff40003800000 */
.L_x_196:
[----:B------:R-:W-:Y:S05]  /*6ac0*/  BSYNC B0 ;  /* 0x0000000000007941 */ /* 0x000fea0003800000 */
.L_x_195:
[----:B------:R-:W-:Y:S05]  /*6ad0*/  BRA `(.L_x_197) ;  /* 0xfffffff800807947 */ /* 0x000fea000383ffff */
.L_x_184:
[----:B0-----:R0:W1:Y:S02]  /*6ae0*/  SYNCS.PHASECHK.TRANS64.TRYWAIT P0, [R9+URZ], R4 ;  /* 0x00000004090075a7 */ /* 0x001064000800017f */
[----:B-1----:R-:W-:Y:S05]  /*6af0*/  @!P0 NANOSLEEP.SYNCS 0x989680 ;  /* 0x009896800000895d */ /* 0x002fea0003900000 */
[----:B------:R-:W1:Y:S02]  /*6b00*/  @!P0 SYNCS.PHASECHK.TRANS64 P0, [R9+URZ], R4 ;  /* 0x00000004090085a7 */ /* 0x000e64000800007f */
[----:B-1----:R-:W-:Y:S05]  /*6b10*/  @!P0 BRA `(.L_x_184) ;  /* 0xfffffffc00f08947 */ /* 0x002fea000383ffff */
[----:B------:R-:W-:Y:S05]  /*6b20*/  BRA `(.L_x_198) ;  /* 0xfffffff800c07947 */ /* 0x000fea000383ffff */
.L_x_185:
[----:B0-----:R0:W1:Y:S02]  /*6b30*/  SYNCS.PHASECHK.TRANS64.TRYWAIT P0, [R8+URZ], R5 ;  /* 0x00000005080075a7 */ /* 0x001064000800017f */
[----:B-1----:R-:W-:Y:S05]  /*6b40*/  @!P0 NANOSLEEP.SYNCS 0x989680 ;  /* 0x009896800000895d */ /* 0x002fea0003900000 */
[----:B------:R-:W1:Y:S02]  /*6b50*/  @!P0 SYNCS.PHASECHK.TRANS64 P0, [R8+URZ], R5 ;  /* 0x00000005080085a7 */ /* 0x000e64000800007f */
[----:B-1----:R-:W-:Y:S05]  /*6b60*/  @!P0 BRA `(.L_x_185) ;  /* 0xfffffffc00f08947 */ /* 0x002fea000383ffff */
[----:B------:R-:W-:Y:S05]  /*6b70*/  BRA `(.L_x_199) ;  /* 0xfffffff800d07947 */ /* 0x000fea000383ffff */
.L_x_186:
[----:B0-----:R0:W1:Y:S02]  /*6b80*/  SYNCS.PHASECHK.TRANS64.TRYWAIT P0, [R9+URZ], R4 ;  /* 0x00000004090075a7 */ /* 0x001064000800017f */
[----:B-1----:R-:W-:Y:S05]  /*6b90*/  @!P0 NANOSLEEP.SYNCS 0x989680 ;  /* 0x009896800000895d */ /* 0x002fea0003900000 */
[----:B------:R-:W1:Y:S02]  /*6ba0*/  @!P0 SYNCS.PHASECHK.TRANS64 P0, [R9+URZ], R4 ;  /* 0x00000004090085a7 */ /* 0x000e64000800007f */
[----:B-1----:R-:W-:Y:S05]  /*6bb0*/  @!P0 BRA `(.L_x_186) ;  /* 0xfffffffc00f08947 */ /* 0x002fea000383ffff */
[----:B------:R-:W-:Y:S05]  /*6bc0*/  BRA `(.L_x_200) ;  /* 0xfffffff800e07947 */ /* 0x000fea000383ffff */
.L_x_187:
[----:B0-----:R0:W1:Y:S02]  /*6bd0*/  SYNCS.PHASECHK.TRANS64.TRYWAIT P0, [R6+URZ], R5 ;  /* 0x00000005060075a7 */ /* 0x001064000800017f */
[----:B-1----:R-:W-:Y:S05]  /*6be0*/  @!P0 NANOSLEEP.SYNCS 0x989680 ;  /* 0x009896800000895d */ /* 0x002fea0003900000 */
[----:B------:R-:W1:Y:S02]  /*6bf0*/  @!P0 SYNCS.PHASECHK.TRANS64 P0, [R6+URZ], R5 ;  /* 0x00000005060085a7 */ /* 0x000e64000800007f */
[----:B-1----:R-:W-:Y:S05]  /*6c00*/  @!P0 BRA `(.L_x_187) ;  /* 0xfffffffc00f08947 */ /* 0x002fea000383ffff */
[----:B------:R-:W-:Y:S05]  /*6c10*/  BRA `(.L_x_201) ;  /* 0xfffffff800e87947 */ /* 0x000fea000383ffff */
.L_x_202:
[----:B------:R-:W-:-:S00]  /*6c20*/  BRA `(.L_x_202) ;  /* 0xfffffffc00fc7947 */ /* 0x000fc0000383ffff */
[----:B------:R-:W-:-:S00]  /*6c30*/  NOP ;  /* 0x0000000000007918 */ /* 0x000fc00000000000 */
        /* <DEDUP_REMOVED lines=12> */
.L_x_203:


//--------------------- .nv.global.init           --------------------------
	.section	.nv.global.init,"aw",@progbits
.nv.global.init:
	.type		$str$22,@object
	.size		$str$22,($str$23 - $str$22)
$str$22:
        /*0000*/ 	.byte	0x6b, 0x5f, 0x74, 0x69, 0x6c, 0x65, 0x5f, 0x63, 0x6f, 0x75, 0x6e, 0x74, 0x20, 0x3e, 0x3d, 0x20
        /*0010*/ 	.byte	0x31, 0x00
	.type		$str$23,@object
	.size		$str$23,(__unnamed_1 - $str$23)
$str$23:
        /*0012*/ 	.byte	0x2f, 0x74, 0x6d, 0x70, 0x2f, 0x63, 0x75, 0x74, 0x6c, 0x61, 0x73, 0x73, 0x5f, 0x73, 0x77, 0x65
        /*0022*/ 	.byte	0x65, 0x70, 0x5f, 0x73, 0x72, 0x63, 0x2f, 0x69, 0x6e, 0x63, 0x6c, 0x75, 0x64, 0x65, 0x2f, 0x63
        /*0032*/ 	.byte	0x75, 0x74, 0x6c, 0x61, 0x73, 0x73, 0x2f, 0x67, 0x65, 0x6d, 0x6d, 0x2f, 0x63, 0x6f, 0x6c, 0x6c
        /*0042*/ 	.byte	0x65, 0x63, 0x74, 0x69, 0x76, 0x65, 0x2f, 0x73, 0x6d, 0x39, 0x30, 0x5f, 0x6d, 0x6d, 0x61, 0x5f
        /*0052*/ 	.byte	0x74, 0x6d, 0x61, 0x5f, 0x67, 0x6d, 0x6d, 0x61, 0x5f, 0x73, 0x73, 0x5f, 0x77, 0x61, 0x72, 0x70
        /*0062*/ 	.byte	0x73, 0x70, 0x65, 0x63, 0x69, 0x61, 0x6c, 0x69, 0x7a, 0x65, 0x64, 0x2e, 0x68, 0x70, 0x70, 0x00
	.type		__unnamed_1,@object
	.size		__unnamed_1,(.L_0 - __unnamed_1)
__unnamed_1:
        /*0072*/ 	.byte	0x76, 0x6f, 0x69, 0x64, 0x20, 0x63, 0x75, 0x74, 0x6c, 0x61, 0x73, 0x73, 0x3a, 0x3a, 0x67, 0x65
        /* <DEDUP_REMOVED lines=171> */
        /*0b32*/ 	.byte	0x3a, 0x69, 0x64, 0x65, 0x6e, 0x74, 0x69, 0x74, 0x79, 0x5d, 0x00
.L_0:


//--------------------- .nv.shared._ZN7cutlass13device_kernelINS_4gemm6kernel13GemmUniversalIN4cute5tupleIJiiiiEEENS1_10collective13CollectiveMmaINS1_34MainloopSm90TmaGmmaWarpSpecializedILi5ENS5_IJNS4_1CILi1EEESB_SB_EEENS1_32KernelTmaWarpSpecializedPingpongEEENS5_IJNSA_ILi64EEENSA_ILi128EEESF_EEEaNS5_IJlSB_lEEEaSI_NS4_8TiledMMAINS4_8MMA_AtomIJNS4_4SM904GMMA27MMA_64x128x32_S32S8S8_SS_TNEEEENS4_6LayoutISC_NS5_IJNSA_ILi0EEESQ_SQ_EEEEENS5_IJNS4_10UnderscoreEST_ST_EEEEENS4_13SM90_TMA_LOADENS4_14ComposedLayoutINS4_7SwizzleILi2ELi4ELi3EEENS4_18smem_ptr_flag_bitsILi8EEENSP_INS5_IJNSA_ILi8EEESF_EEENS5_IJSF_SB_EEEEEEEvNS4_8identityESW_S16_vS17_EENS_8epilogue10collective6detail29Sm90TmaWarpSpecializedAdapterINS1A_15DefaultEpilogueIaSI_SI_NS19_6thread17LinearCombinationIaLi1EiiLNS1E_9ScaleType4KindE0ELNS_15FloatRoundStyleE2EaEENS1_15EpilogueDefaultEEEEEvvEEEEvNT_6ParamsE --------------------------
	.section	.nv.shared._ZN7cutlass13device_kernelINS_4gemm6kernel13GemmUniversalIN4cute5tupleIJiiiiEEENS1_10collective13CollectiveMmaINS1_34MainloopSm90TmaGmmaWarpSpecializedILi5ENS5_IJNS4_1CILi1EEESB_SB_EEENS1_32KernelTmaWarpSpecializedPingpongEEENS5_IJNSA_ILi64EEENSA_ILi128EEESF_EEEaNS5_IJlSB_lEEEaSI_NS4_8TiledMMAINS4_8MMA_AtomIJNS4_4SM904GMMA27MMA_64x128x32_S32S8S8_SS_TNEEEENS4_6LayoutISC_NS5_IJNSA_ILi0EEESQ_SQ_EEEEENS5_IJNS4_10UnderscoreEST_ST_EEEEENS4_13SM90_TMA_LOADENS4_14ComposedLayoutINS4_7SwizzleILi2ELi4ELi3EEENS4_18smem_ptr_flag_bitsILi8EEENSP_INS5_IJNSA_ILi8EEESF_EEENS5_IJSF_SB_EEEEEEEvNS4_8identityESW_S16_vS17_EENS_8epilogue10collective6detail29Sm90TmaWarpSpecializedAdapterINS1A_15DefaultEpilogueIaSI_SI_NS19_6thread17LinearCombinationIaLi1EiiLNS1E_9ScaleType4KindE0ELNS_15FloatRoundStyleE2EaEENS1_15EpilogueDefaultEEEEEvvEEEEvNT_6ParamsE,"aw",@nobits
	.sectionflags	@""
	.align	16
	.zero		1024


//--------------------- .nv.shared.reserved.0     --------------------------
	.section	.nv.shared.reserved.0,"aw",@nobits
	.weak		__nv_reservedSMEM_offset_0_alias
	.size		__nv_reservedSMEM_offset_0_alias, 0, 0
	.other		__nv_reservedSMEM_offset_0_alias,@"STO_CUDA_RESERVED_SHARED STV_DEFAULT"
__nv_reservedSMEM_offset_0_alias:
	.zero		0


//--------------------- .nv.global                --------------------------
	.section	.nv.global,"aw",@nobits
.nv.global:
	.type		_ZN40_INTERNAL_3fcb4cd4_4_k_cu_27b72105_213824cute1_E,@object
	.size		_ZN40_INTERNAL_3fcb4cd4_4_k_cu_27b72105_213824cute1_E,(_ZN40_INTERNAL_3fcb4cd4_4_k_cu_27b72105_213824cuda3std3__45__cpo6cbeginE - _ZN40_INTERNAL_3fcb4cd4_4_k_cu_27b72105_213824cute1_E)
_ZN40_INTERNAL_3fcb4cd4_4_k_cu_27b72105_213824cute1_E:
	.zero		1
	.type		_ZN40_INTERNAL_3fcb4cd4_4_k_cu_27b72105_213824cuda3std3__45__cpo6cbeginE,@object
	.size		_ZN40_INTERNAL_3fcb4cd4_4_k_cu_27b72105_213824cuda3std3__45__cpo6cbeginE,(_ZN40_INTERNAL_3fcb4cd4_4_k_cu_27b72105_213824cuda3std3__48in_placeE - _ZN40_INTERNAL_3fcb4cd4_4_k_cu_27b72105_213824cuda3std3__45__cpo6cbeginE)
_ZN40_INTERNAL_3fcb4cd4_4_k_cu_27b72105_213824cuda3std3__45__cpo6cbeginE:
	.zero		1
	.type		_ZN40_INTERNAL_3fcb4cd4_4_k_cu_27b72105_213824cuda3std3__48in_placeE,@object
	.size		_ZN40_INTERNAL_3fcb4cd4_4_k_cu_27b72105_213824cuda3std3__48in_placeE,(_ZN40_INTERNAL_3fcb4cd4_4_k_cu_27b72105_213824cuda3std6ranges3__45__cpo9iter_moveE - _ZN40_INTERNAL_3fcb4cd4_4_k_cu_27b72105_213824cuda3std3__48in_placeE)
_ZN40_INTERNAL_3fcb4cd4_4_k_cu_27b72105_213824cuda3std3__48in_placeE:
	.zero		1
	.type		_ZN40_INTERNAL_3fcb4cd4_4_k_cu_27b72105_213824cuda3std6ranges3__45__cpo9iter_moveE,@object
	.size		_ZN40_INTERNAL_3fcb4cd4_4_k_cu_27b72105_213824cuda3std6ranges3__45__cpo9iter_moveE,(_ZN40_INTERNAL_3fcb4cd4_4_k_cu_27b72105_213824cuda3std3__45__cpo5beginE - _ZN40_INTERNAL_3fcb4cd4_4_k_cu_27b72105_213824cuda3std6ranges3__45__cpo9iter_moveE)
_ZN40_INTERNAL_3fcb4cd4_4_k_cu_27b72105_213824cuda3std6ranges3__45__cpo9iter_moveE:
	.zero		1
	.type		_ZN40_INTERNAL_3fcb4cd4_4_k_cu_27b72105_213824cuda3std3__45__cpo5beginE,@object
	.size		_ZN40_INTERNAL_3fcb4cd4_4_k_cu_27b72105_213824cuda3std3__45__cpo5beginE,(_ZN40_INTERNAL_3fcb4cd4_4_k_cu_27b72105_213824cuda3std3__442_GLOBAL__N__3fcb4cd4_4_k_cu_27b72105_213826ignoreE - _ZN40_INTERNAL_3fcb4cd4_4_k_cu_27b72105_213824cuda3std3__45__cpo5beginE)
_ZN40_INTERNAL_3fcb4cd4_4_k_cu_27b72105_213824cuda3std3__45__cpo5beginE:
	.zero		1
	.type		_ZN40_INTERNAL_3fcb4cd4_4_k_cu_27b72105_213824cuda3std3__442_GLOBAL__N__3fcb4cd4_4_k_cu_27b72105_213826ignoreE,@object
	.size		_ZN40_INTERNAL_3fcb4cd4_4_k_cu_27b72105_213824cuda3std3__442_GLOBAL__N__3fcb4cd4_4_k_cu_27b72105_213826ignoreE,(_ZN40_INTERNAL_3fcb4cd4_4_k_cu_27b72105_213824cute7productE - _ZN40_INTERNAL_3fcb4cd4_4_k_cu_27b72105_213824cuda3std3__442_GLOBAL__N__3fcb4cd4_4_k_cu_27b72105_213826ignoreE)
_ZN40_INTERNAL_3fcb4cd4_4_k_cu_27b72105_213824cuda3std3__442_GLOBAL__N__3fcb4cd4_4_k_cu_27b72105_213826ignoreE:
	.zero		1
	.type		_ZN40_INTERNAL_3fcb4cd4_4_k_cu_27b72105_213824cute7productE,@object
	.size		_ZN40_INTERNAL_3fcb4cd4_4_k_cu_27b72105_213824cute7productE,(_ZN40_INTERNAL_3fcb4cd4_4_k_cu_27b72105_213824cuda3std3__45__cpo3endE - _ZN40_INTERNAL_3fcb4cd4_4_k_cu_27b72105_213824cute7productE)
_ZN40_INTERNAL_3fcb4cd4_4_k_cu_27b72105_213824cute7productE:
	.zero		1
	.type		_ZN40_INTERNAL_3fcb4cd4_4_k_cu_27b72105_213824cuda3std3__45__cpo3endE,@object
	.size		_ZN40_INTERNAL_3fcb4cd4_4_k_cu_27b72105_213824cuda3std3__45__cpo3endE,(_ZN40_INTERNAL_3fcb4cd4_4_k_cu_27b72105_213824cuda3std3__419piecewise_constructE - _ZN40_INTERNAL_3fcb4cd4_4_k_cu_27b72105_213824cuda3std3__45__cpo3endE)
_ZN40_INTERNAL_3fcb4cd4_4_k_cu_27b72105_213824cuda3std3__45__cpo3endE:
	.zero		1
	.type		_ZN40_INTERNAL_3fcb4cd4_4_k_cu_27b72105_213824cuda3std3__419piecewise_constructE,@object
	.size		_ZN40_INTERNAL_3fcb4cd4_4_k_cu_27b72105_213824cuda3std3__419piecewise_constructE,(_ZN40_INTERNAL_3fcb4cd4_4_k_cu_27b72105_213824cuda3std3__45__cpo4cendE - _ZN40_INTERNAL_3fcb4cd4_4_k_cu_27b72105_213824cuda3std3__419piecewise_constructE)
_ZN40_INTERNAL_3fcb4cd4_4_k_cu_27b72105_213824cuda3std3__419piecewise_constructE:
	.zero		1
	.type		_ZN40_INTERNAL_3fcb4cd4_4_k_cu_27b72105_213824cuda3std3__45__cpo4cendE,@object
	.size		_ZN40_INTERNAL_3fcb4cd4_4_k_cu_27b72105_213824cuda3std3__45__cpo4cendE,(_ZN40_INTERNAL_3fcb4cd4_4_k_cu_27b72105_213824cuda3std6ranges3__45__cpo4swapE - _ZN40_INTERNAL_3fcb4cd4_4_k_cu_27b72105_213824cuda3std3__45__cpo4cendE)
_ZN40_INTERNAL_3fcb4cd4_4_k_cu_27b72105_213824cuda3std3__45__cpo4cendE:
	.zero		1
	.type		_ZN40_INTERNAL_3fcb4cd4_4_k_cu_27b72105_213824cuda3std6ranges3__45__cpo4swapE,@object
	.size		_ZN40_INTERNAL_3fcb4cd4_4_k_cu_27b72105_213824cuda3std6ranges3__45__cpo4swapE,(.L_8 - _ZN40_INTERNAL_3fcb4cd4_4_k_cu_27b72105_213824cuda3std6ranges3__45__cpo4swapE)
_ZN40_INTERNAL_3fcb4cd4_4_k_cu_27b72105_213824cuda3std6ranges3__45__cpo4swapE:
	.zero		1
.L_8:


//--------------------- .nv.constant0._ZN7cutlass13device_kernelINS_4gemm6kernel13GemmUniversalIN4cute5tupleIJiiiiEEENS1_10collective13CollectiveMmaINS1_34MainloopSm90TmaGmmaWarpSpecializedILi5ENS5_IJNS4_1CILi1EEESB_SB_EEENS1_32KernelTmaWarpSpecializedPingpongEEENS5_IJNSA_ILi64EEENSA_ILi128EEESF_EEEaNS5_IJlSB_lEEEaSI_NS4_8TiledMMAINS4_8MMA_AtomIJNS4_4SM904GMMA27MMA_64x128x32_S32S8S8_SS_TNEEEENS4_6LayoutISC_NS5_IJNSA_ILi0EEESQ_SQ_EEEEENS5_IJNS4_10UnderscoreEST_ST_EEEEENS4_13SM90_TMA_LOADENS4_14ComposedLayoutINS4_7SwizzleILi2ELi4ELi3EEENS4_18smem_ptr_flag_bitsILi8EEENSP_INS5_IJNSA_ILi8EEESF_EEENS5_IJSF_SB_EEEEEEEvNS4_8identityESW_S16_vS17_EENS_8epilogue10collective6detail29Sm90TmaWarpSpecializedAdapterINS1A_15DefaultEpilogueIaSI_SI_NS19_6thread17LinearCombinationIaLi1EiiLNS1E_9ScaleType4KindE0ELNS_15FloatRoundStyleE2EaEENS1_15EpilogueDefaultEEEEEvvEEEEvNT_6ParamsE --------------------------
	.section	.nv.constant0._ZN7cutlass13device_kernelINS_4gemm6kernel13GemmUniversalIN4cute5tupleIJiiiiEEENS1_10collective13CollectiveMmaINS1_34MainloopSm90TmaGmmaWarpSpecializedILi5ENS5_IJNS4_1CILi1EEESB_SB_EEENS1_32KernelTmaWarpSpecializedPingpongEEENS5_IJNSA_ILi64EEENSA_ILi128EEESF_EEEaNS5_IJlSB_lEEEaSI_NS4_8TiledMMAINS4_8MMA_AtomIJNS4_4SM904GMMA27MMA_64x128x32_S32S8S8_SS_TNEEEENS4_6LayoutISC_NS5_IJNSA_ILi0EEESQ_SQ_EEEEENS5_IJNS4_10UnderscoreEST_ST_EEEEENS4_13SM90_TMA_LOADENS4_14ComposedLayoutINS4_7SwizzleILi2ELi4ELi3EEENS4_18smem_ptr_flag_bitsILi8EEENSP_INS5_IJNSA_ILi8EEESF_EEENS5_IJSF_SB_EEEEEEEvNS4_8identityESW_S16_vS17_EENS_8epilogue10collective6detail29Sm90TmaWarpSpecializedAdapterINS1A_15DefaultEpilogueIaSI_SI_NS19_6thread17LinearCombinationIaLi1EiiLNS1E_9ScaleType4KindE0ELNS_15FloatRoundStyleE2EaEENS1_15EpilogueDefaultEEEEEvvEEEEvNT_6ParamsE,"a",@progbits
	.sectionflags	@""
	.align	4
.nv.constant0._ZN7cutlass13device_kernelINS_4gemm6kernel13GemmUniversalIN4cute5tupleIJiiiiEEENS1_10collective13CollectiveMmaINS1_34MainloopSm90TmaGmmaWarpSpecializedILi5ENS5_IJNS4_1CILi1EEESB_SB_EEENS1_32KernelTmaWarpSpecializedPingpongEEENS5_IJNSA_ILi64EEENSA_ILi128EEESF_EEEaNS5_IJlSB_lEEEaSI_NS4_8TiledMMAINS4_8MMA_AtomIJNS4_4SM904GMMA27MMA_64x128x32_S32S8S8_SS_TNEEEENS4_6LayoutISC_NS5_IJNSA_ILi0EEESQ_SQ_EEEEENS5_IJNS4_10UnderscoreEST_ST_EEEEENS4_13SM90_TMA_LOADENS4_14ComposedLayoutINS4_7SwizzleILi2ELi4ELi3EEENS4_18smem_ptr_flag_bitsILi8EEENSP_INS5_IJNSA_ILi8EEESF_EEENS5_IJSF_SB_EEEEEEEvNS4_8identityESW_S16_vS17_EENS_8epilogue10collective6detail29Sm90TmaWarpSpecializedAdapterINS1A_15DefaultEpilogueIaSI_SI_NS19_6thread17LinearCombinationIaLi1EiiLNS1E_9ScaleType4KindE0ELNS_15FloatRoundStyleE2EaEENS1_15EpilogueDefaultEEEEEvvEEEEvNT_6ParamsE:
	.zero		1664


//--------------------- SYMBOLS --------------------------

	.type		.nv.reservedSmem.offset0,@object
	.size		.nv.reservedSmem.offset0,0x4
	.type		__assertfail,@function
